	.target	sm_90a

	.elftype	@"ET_EXEC"


//--------------------- .note.nv.tkinfo           --------------------------
	.section	.note.nv.tkinfo,"",@"SHT_NOTE"
	.sectionflags	@"SHF_NOTE_NV_TKINFO"
	.tkinfo
        /*0018*/ 	.word	0x00000002
        /*0030*/ 	.string	""
        /*0030*/ 	.string	"ptxas"
        /*0030*/ 	.string	"Cuda compilation tools, release 13.0, V13.0.88"
        /*0030*/ 	.string	"Build cuda_13.0.r13.0/compiler.36424714_0"
        /*0030*/ 	.string	"-arch sm_90a -m 64 "



//--------------------- .note.nv.cuinfo           --------------------------
	.section	.note.nv.cuinfo,"",@"SHT_NOTE"
	.sectionflags	@"SHF_NOTE_NV_CUINFO"
        /*0018*/ 	.short	0x0002
        /*001a*/ 	.short	0x005a
        /*001c*/ 	.short	0x0082
	.zero		2


//--------------------- .nv.info                  --------------------------
	.section	.nv.info,"",@"SHT_CUDA_INFO"
	.align	4


	//----- nvinfo : EIATTR_REGCOUNT
	.align		4
        /*0000*/ 	.byte	0x04, 0x2f
        /*0002*/ 	.short	(.L_15 - .L_14)
	.align		4
.L_14:
        /*0004*/ 	.word	index@(_ZN7cutlass13device_kernelINS_4gemm6kernel13GemmUniversalIN4cute5tupleIJiiiiEEENS1_10collective13CollectiveMmaINS1_34MainloopSm90TmaGmmaWarpSpecializedILi15ENS5_IJNS4_1CILi1EEESB_SB_EEENS1_35KernelTmaWarpSpecializedCooperativeEEENS5_IJNSA_ILi384EEENSA_ILi80EEENSA_ILi16EEEEEENS_10bfloat16_tENS5_IJlSB_lEEESJ_SK_NS4_8TiledMMAINS4_8MMA_AtomIJNS4_4SM904GMMA27MMA_64x16x16_F32BF16BF16_SSILNSO_5MajorE0ELSQ_0ELNSO_7ScaleInE1ELSR_1EEEEEENS4_6LayoutINS5_IJNSA_ILi2EEESB_SB_EEENS5_IJSB_NSA_ILi0EEESX_EEEEENS5_IJNS4_10UnderscoreES10_S10_EEEEENS4_13SM90_TMA_LOADENS4_14ComposedLayoutINS4_7SwizzleILi1ELi4ELi3EEENS4_18smem_ptr_flag_bitsILi16EEENSU_INS5_IJNSA_ILi8EEESH_EEENS5_IJSH_SB_EEEEEEEvNS4_8identityES13_S1D_vS1E_EENS_8epilogue10collective6detail29Sm90TmaWarpSpecializedAdapterINS1H_15DefaultEpilogueISJ_SK_SK_NS1G_6thread17LinearCombinationISJ_Li1EffLNS1L_9ScaleType4KindE0ELNS_15FloatRoundStyleE2ESJ_EENS1_15EpilogueDefaultEEEEEvvEEEEvNT_6ParamsE)
        /*0008*/ 	.word	0x000000a8


	//----- nvinfo : EIATTR_FRAME_SIZE
	.align		4
.L_15:
        /*000c*/ 	.byte	0x04, 0x11
        /*000e*/ 	.short	(.L_17 - .L_16)
	.align		4
.L_16:
        /*0010*/ 	.word	index@(_ZN7cutlass13device_kernelINS_4gemm6kernel13GemmUniversalIN4cute5tupleIJiiiiEEENS1_10collective13CollectiveMmaINS1_34MainloopSm90TmaGmmaWarpSpecializedILi15ENS5_IJNS4_1CILi1EEESB_SB_EEENS1_35KernelTmaWarpSpecializedCooperativeEEENS5_IJNSA_ILi384EEENSA_ILi80EEENSA_ILi16EEEEEENS_10bfloat16_tENS5_IJlSB_lEEESJ_SK_NS4_8TiledMMAINS4_8MMA_AtomIJNS4_4SM904GMMA27MMA_64x16x16_F32BF16BF16_SSILNSO_5MajorE0ELSQ_0ELNSO_7ScaleInE1ELSR_1EEEEEENS4_6LayoutINS5_IJNSA_ILi2EEESB_SB_EEENS5_IJSB_NSA_ILi0EEESX_EEEEENS5_IJNS4_10UnderscoreES10_S10_EEEEENS4_13SM90_TMA_LOADENS4_14ComposedLayoutINS4_7SwizzleILi1ELi4ELi3EEENS4_18smem_ptr_flag_bitsILi16EEENSU_INS5_IJNSA_ILi8EEESH_EEENS5_IJSH_SB_EEEEEEEvNS4_8identityES13_S1D_vS1E_EENS_8epilogue10collective6detail29Sm90TmaWarpSpecializedAdapterINS1H_15DefaultEpilogueISJ_SK_SK_NS1G_6thread17LinearCombinationISJ_Li1EffLNS1L_9ScaleType4KindE0ELNS_15FloatRoundStyleE2ESJ_EENS1_15EpilogueDefaultEEEEEvvEEEEvNT_6ParamsE)
        /*0014*/ 	.word	0x00000000


	//----- nvinfo : EIATTR_MIN_STACK_SIZE
	.align		4
.L_17:
        /*0018*/ 	.byte	0x04, 0x12
        /*001a*/ 	.short	(.L_19 - .L_18)
	.align		4
.L_18:
        /*001c*/ 	.word	index@(_ZN7cutlass13device_kernelINS_4gemm6kernel13GemmUniversalIN4cute5tupleIJiiiiEEENS1_10collective13CollectiveMmaINS1_34MainloopSm90TmaGmmaWarpSpecializedILi15ENS5_IJNS4_1CILi1EEESB_SB_EEENS1_35KernelTmaWarpSpecializedCooperativeEEENS5_IJNSA_ILi384EEENSA_ILi80EEENSA_ILi16EEEEEENS_10bfloat16_tENS5_IJlSB_lEEESJ_SK_NS4_8TiledMMAINS4_8MMA_AtomIJNS4_4SM904GMMA27MMA_64x16x16_F32BF16BF16_SSILNSO_5MajorE0ELSQ_0ELNSO_7ScaleInE1ELSR_1EEEEEENS4_6LayoutINS5_IJNSA_ILi2EEESB_SB_EEENS5_IJSB_NSA_ILi0EEESX_EEEEENS5_IJNS4_10UnderscoreES10_S10_EEEEENS4_13SM90_TMA_LOADENS4_14ComposedLayoutINS4_7SwizzleILi1ELi4ELi3EEENS4_18smem_ptr_flag_bitsILi16EEENSU_INS5_IJNSA_ILi8EEESH_EEENS5_IJSH_SB_EEEEEEEvNS4_8identityES13_S1D_vS1E_EENS_8epilogue10collective6detail29Sm90TmaWarpSpecializedAdapterINS1H_15DefaultEpilogueISJ_SK_SK_NS1G_6thread17LinearCombinationISJ_Li1EffLNS1L_9ScaleType4KindE0ELNS_15FloatRoundStyleE2ESJ_EENS1_15EpilogueDefaultEEEEEvvEEEEvNT_6ParamsE)
        /*0020*/ 	.word	0x00000000
.L_19:


//--------------------- .nv.compat                --------------------------
	.section	.nv.compat,"",@"SHT_CUDA_COMPAT_INFO"
	.align	4
        /*0000*/ 	.byte	0x02, 0x09, 0x01, 0x00, 0x02, 0x02, 0x04, 0x00, 0x02, 0x05, 0x05, 0x00, 0x03, 0x07, 0x01, 0x01
        /*0010*/ 	.byte	0x02, 0x03, 0x01, 0x00, 0x02, 0x06, 0x01, 0x00, 0x04, 0x0b, 0x08, 0x00, 0x00, 0x00, 0x00, 0x00
        /*0020*/ 	.byte	0x00, 0x00, 0x00, 0x00


//--------------------- .nv.info._ZN7cutlass13device_kernelINS_4gemm6kernel13GemmUniversalIN4cute5tupleIJiiiiEEENS1_10collective13CollectiveMmaINS1_34MainloopSm90TmaGmmaWarpSpecializedILi15ENS5_IJNS4_1CILi1EEESB_SB_EEENS1_35KernelTmaWarpSpecializedCooperativeEEENS5_IJNSA_ILi384EEENSA_ILi80EEENSA_ILi16EEEEEENS_10bfloat16_tENS5_IJlSB_lEEESJ_SK_NS4_8TiledMMAINS4_8MMA_AtomIJNS4_4SM904GMMA27MMA_64x16x16_F32BF16BF16_SSILNSO_5MajorE0ELSQ_0ELNSO_7ScaleInE1ELSR_1EEEEEENS4_6LayoutINS5_IJNSA_ILi2EEESB_SB_EEENS5_IJSB_NSA_ILi0EEESX_EEEEENS5_IJNS4_10UnderscoreES10_S10_EEEEENS4_13SM90_TMA_LOADENS4_14ComposedLayoutINS4_7SwizzleILi1ELi4ELi3EEENS4_18smem_ptr_flag_bitsILi16EEENSU_INS5_IJNSA_ILi8EEESH_EEENS5_IJSH_SB_EEEEEEEvNS4_8identityES13_S1D_vS1E_EENS_8epilogue10collective6detail29Sm90TmaWarpSpecializedAdapterINS1H_15DefaultEpilogueISJ_SK_SK_NS1G_6thread17LinearCombinationISJ_Li1EffLNS1L_9ScaleType4KindE0ELNS_15FloatRoundStyleE2ESJ_EENS1_15EpilogueDefaultEEEEEvvEEEEvNT_6ParamsE --------------------------
	.section	.nv.info._ZN7cutlass13device_kernelINS_4gemm6kernel13GemmUniversalIN4cute5tupleIJiiiiEEENS1_10collective13CollectiveMmaINS1_34MainloopSm90TmaGmmaWarpSpecializedILi15ENS5_IJNS4_1CILi1EEESB_SB_EEENS1_35KernelTmaWarpSpecializedCooperativeEEENS5_IJNSA_ILi384EEENSA_ILi80EEENSA_ILi16EEEEEENS_10bfloat16_tENS5_IJlSB_lEEESJ_SK_NS4_8TiledMMAINS4_8MMA_AtomIJNS4_4SM904GMMA27MMA_64x16x16_F32BF16BF16_SSILNSO_5MajorE0ELSQ_0ELNSO_7ScaleInE1ELSR_1EEEEEENS4_6LayoutINS5_IJNSA_ILi2EEESB_SB_EEENS5_IJSB_NSA_ILi0EEESX_EEEEENS5_IJNS4_10UnderscoreES10_S10_EEEEENS4_13SM90_TMA_LOADENS4_14ComposedLayoutINS4_7SwizzleILi1ELi4ELi3EEENS4_18smem_ptr_flag_bitsILi16EEENSU_INS5_IJNSA_ILi8EEESH_EEENS5_IJSH_SB_EEEEEEEvNS4_8identityES13_S1D_vS1E_EENS_8epilogue10collective6detail29Sm90TmaWarpSpecializedAdapterINS1H_15DefaultEpilogueISJ_SK_SK_NS1G_6thread17LinearCombinationISJ_Li1EffLNS1L_9ScaleType4KindE0ELNS_15FloatRoundStyleE2ESJ_EENS1_15EpilogueDefaultEEEEEvvEEEEvNT_6ParamsE,"",@"SHT_CUDA_INFO"
	.sectionflags	@""
	.align	4


	//----- nvinfo : EIATTR_CUDA_API_VERSION
	.align		4
        /*0000*/ 	.byte	0x04, 0x37
        /*0002*/ 	.short	(.L_21 - .L_20)
.L_20:
        /*0004*/ 	.word	0x00000082


	//----- nvinfo : EIATTR_KPARAM_INFO
	.align		4
.L_21:
        /*0008*/ 	.byte	0x04, 0x17
        /*000a*/ 	.short	(.L_23 - .L_22)
.L_22:
        /*000c*/ 	.word	0x00000000
        /*0010*/ 	.short	0x0000
        /*0012*/ 	.short	0x0070
        /*0014*/ 	.byte	0x00, 0xf0, 0x01, 0x10


	//----- nvinfo : EIATTR_SPARSE_MMA_MASK
	.align		4
.L_23:
        /*0018*/ 	.byte	0x03, 0x50
        /*001a*/ 	.short	0x0000


	//----- nvinfo : EIATTR_MAXREG_COUNT
	.align		4
        /*001c*/ 	.byte	0x03, 0x1b
        /*001e*/ 	.short	0x00a8


	//----- nvinfo : EIATTR_NUM_BARRIERS
	.align		4
        /*0020*/ 	.byte	0x02, 0x4c
        /*0022*/ 	.byte	0x01
	.zero		1


	//----- nvinfo : EIATTR_EXTERNS
	.align		4
        /*0024*/ 	.byte	0x04, 0x0f
        /*0026*/ 	.short	(.L_25 - .L_24)


	//   ....[0]....
	.align		4
.L_24:
        /*0028*/ 	.word	index@(__assertfail)


	//----- nvinfo : EIATTR_MERCURY_ISA_VERSION
	.align		4
.L_25:
        /*002c*/ 	.byte	0x03, 0x5f
        /*002e*/ 	.short	0x0101


	//----- nvinfo : EIATTR_INT_WARP_WIDE_INSTR_OFFSETS
	.align		4
        /*0030*/ 	.byte	0x04, 0x31
        /*0032*/ 	.short	(.L_27 - .L_26)


	//   ....[0]....
.L_26:
        /*0034*/ 	.word	0x00000540


	//   ....[1]....
        /*0038*/ 	.word	0x00000570


	//   ....[2]....
        /*003c*/ 	.word	0x00000650


	//----- nvinfo : EIATTR_COOP_GROUP_MASK_REGIDS
	.align		4
.L_27:
        /*0040*/ 	.byte	0x04, 0x29
        /*0042*/ 	.short	(.L_29 - .L_28)


	//   ....[0]....
.L_28:
        /*0044*/ 	.word	0xffffffff


	//   ....[1]....
        /*0048*/ 	.word	0xffffffff


	//   ....[2]....
        /*004c*/ 	.word	0xffffffff


	//   ....[3]....
        /*0050*/ 	.word	0xffffffff


	//   ....[4]....
        /*0054*/ 	.word	0xffffffff


	//----- nvinfo : EIATTR_COOP_GROUP_INSTR_OFFSETS
	.align		4
.L_29:
        /*0058*/ 	.byte	0x04, 0x28
        /*005a*/ 	.short	(.L_31 - .L_30)


	//   ....[0]....
.L_30:
        /*005c*/ 	.word	0x00000060


	//   ....[1]....
        /*0060*/ 	.word	0x00000070


	//   ....[2]....
        /*0064*/ 	.word	0x00000130


	//   ....[3]....
        /*0068*/ 	.word	0x00000450


	//   ....[4]....
        /*006c*/ 	.word	0x00001100


	//----- nvinfo : EIATTR_REG_RECONFIG
	.align		4
.L_31:
        /*0070*/ 	.byte	0x01, 0x54
	.zero		2


	//----- nvinfo : EIATTR_SYSCALL_OFFSETS
	.align		4
        /*0074*/ 	.byte	0x04, 0x46
        /*0076*/ 	.short	(.L_33 - .L_32)


	//   ....[0]....
.L_32:
        /*0078*/ 	.word	0x000012c0


	//----- nvinfo : EIATTR_MBARRIER_INSTR_OFFSETS
	.align		4
.L_33:
        /*007c*/ 	.byte	0x04, 0x39
        /*007e*/ 	.short	(.L_35 - .L_34)


	//   ....[0]....
.L_34:
        /*0080*/ 	.word	0x00000250
        /*0084*/ 	.word	0x000000ff
        /*0088*/ 	.word	0x00000000
        /*008c*/ 	.short	0x0100
        /*008e*/ 	.byte	0x08
	.zero		1


	//   ....[1]....
        /*0090*/ 	.word	0x00000260
        /*0094*/ 	.word	0x000000ff
        /*0098*/ 	.word	0x00000078
        /*009c*/ 	.short	0x0100
        /*009e*/ 	.byte	0x08
	.zero		1


	//   ....[2]....
        /*00a0*/ 	.word	0x00000270
        /*00a4*/ 	.word	0x000000ff
        /*00a8*/ 	.word	0x00000008
        /*00ac*/ 	.short	0x0100
        /*00ae*/ 	.byte	0x08
	.zero		1


	//   ....[3]....
        /*00b0*/ 	.word	0x00000280
        /*00b4*/ 	.word	0x000000ff
        /*00b8*/ 	.word	0x00000080
        /*00bc*/ 	.short	0x0100
        /*00be*/ 	.byte	0x08
	.zero		1


	//   ....[4]....
        /*00c0*/ 	.word	0x00000290
        /*00c4*/ 	.word	0x000000ff
        /*00c8*/ 	.word	0x00000010
        /*00cc*/ 	.short	0x0100
        /*00ce*/ 	.byte	0x08
	.zero		1


	//   ....[5]....
        /*00d0*/ 	.word	0x000002a0
        /*00d4*/ 	.word	0x000000ff
        /*00d8*/ 	.word	0x00000088
        /*00dc*/ 	.short	0x0100
        /*00de*/ 	.byte	0x08
	.zero		1


	//   ....[6]....
        /*00e0*/ 	.word	0x000002b0
        /*00e4*/ 	.word	0x000000ff
        /*00e8*/ 	.word	0x00000018
        /*00ec*/ 	.short	0x0100
        /*00ee*/ 	.byte	0x08
	.zero		1


	//   ....[7]....
        /*00f0*/ 	.word	0x000002c0
        /*00f4*/ 	.word	0x000000ff
        /*00f8*/ 	.word	0x00000090
        /*00fc*/ 	.short	0x0100
        /*00fe*/ 	.byte	0x08
	.zero		1


	//   ....[8]....
        /*0100*/ 	.word	0x000002d0
        /*0104*/ 	.word	0x000000ff
        /*0108*/ 	.word	0x00000020
        /*010c*/ 	.short	0x0100
        /*010e*/ 	.byte	0x08
	.zero		1


	//   ....[9]....
        /*0110*/ 	.word	0x000002e0
        /*0114*/ 	.word	0x000000ff
        /*0118*/ 	.word	0x00000098
        /*011c*/ 	.short	0x0100
        /*011e*/ 	.byte	0x08
	.zero		1


	//   ....[10]....
        /*0120*/ 	.word	0x000002f0
        /*0124*/ 	.word	0x000000ff
        /*0128*/ 	.word	0x00000028
        /*012c*/ 	.short	0x0100
        /*012e*/ 	.byte	0x08
	.zero		1


	//   ....[11]....
        /*0130*/ 	.word	0x00000300
        /*0134*/ 	.word	0x000000ff
        /*0138*/ 	.word	0x000000a0
        /*013c*/ 	.short	0x0100
        /*013e*/ 	.byte	0x08
	.zero		1


	//   ....[12]....
        /*0140*/ 	.word	0x00000310
        /*0144*/ 	.word	0x000000ff
        /*0148*/ 	.word	0x00000030
        /*014c*/ 	.short	0x0100
        /*014e*/ 	.byte	0x08
	.zero		1


	//   ....[13]....
        /*0150*/ 	.word	0x00000320
        /*0154*/ 	.word	0x000000ff
        /*0158*/ 	.word	0x000000a8
        /*015c*/ 	.short	0x0100
        /*015e*/ 	.byte	0x08
	.zero		1


	//   ....[14]....
        /*0160*/ 	.word	0x00000330
        /*0164*/ 	.word	0x000000ff
        /*0168*/ 	.word	0x00000038
        /*016c*/ 	.short	0x0100
        /*016e*/ 	.byte	0x08
	.zero		1


	//   ....[15]....
        /*0170*/ 	.word	0x00000340
        /*0174*/ 	.word	0x000000ff
        /*0178*/ 	.word	0x000000b0
        /*017c*/ 	.short	0x0100
        /*017e*/ 	.byte	0x08
	.zero		1


	//   ....[16]....
        /*0180*/ 	.word	0x00000350
        /*0184*/ 	.word	0x000000ff
        /*0188*/ 	.word	0x00000040
        /*018c*/ 	.short	0x0100
        /*018e*/ 	.byte	0x08
	.zero		1


	//   ....[17]....
        /*0190*/ 	.word	0x00000360
        /*0194*/ 	.word	0x000000ff
        /*0198*/ 	.word	0x000000b8
        /*019c*/ 	.short	0x0100
        /*019e*/ 	.byte	0x08
	.zero		1


	//   ....[18]....
        /*01a0*/ 	.word	0x00000370
        /*01a4*/ 	.word	0x000000ff
        /*01a8*/ 	.word	0x00000048
        /*01ac*/ 	.short	0x0100
        /*01ae*/ 	.byte	0x08
	.zero		1


	//   ....[19]....
        /*01b0*/ 	.word	0x00000380
        /*01b4*/ 	.word	0x000000ff
        /*01b8*/ 	.word	0x000000c0
        /*01bc*/ 	.short	0x0100
        /*01be*/ 	.byte	0x08
	.zero		1


	//   ....[20]....
        /*01c0*/ 	.word	0x00000390
        /*01c4*/ 	.word	0x000000ff
        /*01c8*/ 	.word	0x00000050
        /*01cc*/ 	.short	0x0100
        /*01ce*/ 	.byte	0x08
	.zero		1


	//   ....[21]....
        /*01d0*/ 	.word	0x000003a0
        /*01d4*/ 	.word	0x000000ff
        /*01d8*/ 	.word	0x000000c8
        /*01dc*/ 	.short	0x0100
        /*01de*/ 	.byte	0x08
	.zero		1


	//   ....[22]....
        /*01e0*/ 	.word	0x000003b0
        /*01e4*/ 	.word	0x000000ff
        /*01e8*/ 	.word	0x00000058
        /*01ec*/ 	.short	0x0100
        /*01ee*/ 	.byte	0x08
	.zero		1


	//   ....[23]....
        /*01f0*/ 	.word	0x000003c0
        /*01f4*/ 	.word	0x000000ff
        /*01f8*/ 	.word	0x000000d0
        /*01fc*/ 	.short	0x0100
        /*01fe*/ 	.byte	0x08
	.zero		1


	//   ....[24]....
        /*0200*/ 	.word	0x000003d0
        /*0204*/ 	.word	0x000000ff
        /*0208*/ 	.word	0x00000060
        /*020c*/ 	.short	0x0100
        /*020e*/ 	.byte	0x08
	.zero		1


	//   ....[25]....
        /*0210*/ 	.word	0x000003e0
        /*0214*/ 	.word	0x000000ff
        /*0218*/ 	.word	0x000000d8
        /*021c*/ 	.short	0x0100
        /*021e*/ 	.byte	0x08
	.zero		1


	//   ....[26]....
        /*0220*/ 	.word	0x000003f0
        /*0224*/ 	.word	0x000000ff
        /*0228*/ 	.word	0x00000068
        /*022c*/ 	.short	0x0100
        /*022e*/ 	.byte	0x08
	.zero		1


	//   ....[27]....
        /*0230*/ 	.word	0x00000400
        /*0234*/ 	.word	0x000000ff
        /*0238*/ 	.word	0x000000e0
        /*023c*/ 	.short	0x0100
        /*023e*/ 	.byte	0x08
	.zero		1


	//   ....[28]....
        /*0240*/ 	.word	0x00000410
        /*0244*/ 	.word	0x000000ff
        /*0248*/ 	.word	0x00000070
        /*024c*/ 	.short	0x0100
        /*024e*/ 	.byte	0x08
	.zero		1


	//   ....[29]....
        /*0250*/ 	.word	0x00000420
        /*0254*/ 	.word	0x000000ff
        /*0258*/ 	.word	0x000000e8
        /*025c*/ 	.short	0x0100
        /*025e*/ 	.byte	0x08
	.zero		1


	//   ....[30]....
        /*0260*/ 	.word	0x000006c0
        /*0264*/ 	.word	0x000000ff
        /*0268*/ 	.word	0x00000100
        /*026c*/ 	.short	0x0100
        /*026e*/ 	.byte	0x06
	.zero		1


	//   ....[31]....
        /*0270*/ 	.word	0x00000720
        /*0274*/ 	.word	0x000000ff
        /*0278*/ 	.word	0x00000108
        /*027c*/ 	.short	0x0100
        /*027e*/ 	.byte	0x06
	.zero		1


	//   ....[32]....
        /*0280*/ 	.word	0x00001340
        /*0284*/ 	.word	0x00000003
        /*0288*/ 	.word	0x00000000
        /*028c*/ 	.short	0x010a
        /*028e*/ 	.byte	0x3f
	.zero		1


	//   ....[33]....
        /*0290*/ 	.word	0x00001380
        /*0294*/ 	.word	0x00000003
        /*0298*/ 	.word	0x00000000
        /*029c*/ 	.short	0x010a
        /*029e*/ 	.byte	0x3f
	.zero		1


	//   ....[34]....
        /*02a0*/ 	.word	0x00001a90
        /*02a4*/ 	.word	0x000000ff
        /*02a8*/ 	.word	0x00000000
        /*02ac*/ 	.short	0x010a
        /*02ae*/ 	.byte	0x04
	.zero		1


	//   ....[35]....
        /*02b0*/ 	.word	0x00001ad0
        /*02b4*/ 	.word	0x000000ff
        /*02b8*/ 	.word	0x00000000
        /*02bc*/ 	.short	0x010a
        /*02be*/ 	.byte	0x04
	.zero		1


	//   ....[36]....
        /*02c0*/ 	.word	0x000020c0
        /*02c4*/ 	.word	0x000000ff
        /*02c8*/ 	.word	0x00000000
        /*02cc*/ 	.short	0x0101
        /*02ce*/ 	.byte	0x04
	.zero		1


	//   ....[37]....
        /*02d0*/ 	.word	0x00002270
        /*02d4*/ 	.word	0x00000000
        /*02d8*/ 	.word	0x00000000
        /*02dc*/ 	.short	0x0101
        /*02de*/ 	.byte	0x3f
	.zero		1


	//   ....[38]....
        /*02e0*/ 	.word	0x0000b1e0
        /*02e4*/ 	.word	0x0000000e
        /*02e8*/ 	.word	0x00000078
        /*02ec*/ 	.short	0x010a
        /*02ee*/ 	.byte	0x3f
	.zero		1


	//   ....[39]....
        /*02f0*/ 	.word	0x0000b560
        /*02f4*/ 	.word	0x00000006
        /*02f8*/ 	.word	0x00000108
        /*02fc*/ 	.short	0x0101
        /*02fe*/ 	.byte	0x3f
	.zero		1


	//   ....[40]....
        /*0300*/ 	.word	0x0000bc90
        /*0304*/ 	.word	0x00000007
        /*0308*/ 	.word	0x00000000
        /*030c*/ 	.short	0x010a
        /*030e*/ 	.byte	0x3f
	.zero		1


	//   ....[41]....
        /*0310*/ 	.word	0x0000bd10
        /*0314*/ 	.word	0x00000009
        /*0318*/ 	.word	0x00000000
        /*031c*/ 	.short	0x010a
        /*031e*/ 	.byte	0x3f
	.zero		1


	//   ....[42]....
        /*0320*/ 	.word	0x0000bda0
        /*0324*/ 	.word	0x00000006
        /*0328*/ 	.word	0x00000000
        /*032c*/ 	.short	0x010a
        /*032e*/ 	.byte	0x3f
	.zero		1


	//   ....[43]....
        /*0330*/ 	.word	0x0000be30
        /*0334*/ 	.word	0x00000009
        /*0338*/ 	.word	0x00000000
        /*033c*/ 	.short	0x010a
        /*033e*/ 	.byte	0x3f
	.zero		1


	//   ....[44]....
        /*0340*/ 	.word	0x0000bec0
        /*0344*/ 	.word	0x00000006
        /*0348*/ 	.word	0x00000000
        /*034c*/ 	.short	0x010a
        /*034e*/ 	.byte	0x3f
	.zero		1


	//   ....[45]....
        /*0350*/ 	.word	0x0000bf50
        /*0354*/ 	.word	0x00000009
        /*0358*/ 	.word	0x00000000
        /*035c*/ 	.short	0x010a
        /*035e*/ 	.byte	0x3f
	.zero		1


	//   ....[46]....
        /*0360*/ 	.word	0x0000bfe0
        /*0364*/ 	.word	0x00000006
        /*0368*/ 	.word	0x00000000
        /*036c*/ 	.short	0x010a
        /*036e*/ 	.byte	0x3f
	.zero		1


	//   ....[47]....
        /*0370*/ 	.word	0x0000c070
        /*0374*/ 	.word	0x00000009
        /*0378*/ 	.word	0x00000000
        /*037c*/ 	.short	0x010a
        /*037e*/ 	.byte	0x3f
	.zero		1


	//   ....[48]....
        /*0380*/ 	.word	0x0000c100
        /*0384*/ 	.word	0x00000006
        /*0388*/ 	.word	0x00000000
        /*038c*/ 	.short	0x010a
        /*038e*/ 	.byte	0x3f
	.zero		1


	//   ....[49]....
        /*0390*/ 	.word	0x0000c190
        /*0394*/ 	.word	0x00000009
        /*0398*/ 	.word	0x00000000
        /*039c*/ 	.short	0x010a
        /*039e*/ 	.byte	0x3f
	.zero		1


	//   ....[50]....
        /*03a0*/ 	.word	0x0000c220
        /*03a4*/ 	.word	0x00000006
        /*03a8*/ 	.word	0x00000000
        /*03ac*/ 	.short	0x010a
        /*03ae*/ 	.byte	0x3f
	.zero		1


	//   ....[51]....
        /*03b0*/ 	.word	0x0000c2b0
        /*03b4*/ 	.word	0x00000009
        /*03b8*/ 	.word	0x00000000
        /*03bc*/ 	.short	0x010a
        /*03be*/ 	.byte	0x3f
	.zero		1


	//   ....[52]....
        /*03c0*/ 	.word	0x0000c340
        /*03c4*/ 	.word	0x00000006
        /*03c8*/ 	.word	0x00000000
        /*03cc*/ 	.short	0x010a
        /*03ce*/ 	.byte	0x3f
	.zero		1


	//   ....[53]....
        /*03d0*/ 	.word	0x0000c3d0
        /*03d4*/ 	.word	0x00000009
        /*03d8*/ 	.word	0x00000000
        /*03dc*/ 	.short	0x010a
        /*03de*/ 	.byte	0x3f
	.zero		1


	//   ....[54]....
        /*03e0*/ 	.word	0x0000c460
        /*03e4*/ 	.word	0x00000003
        /*03e8*/ 	.word	0x00000000
        /*03ec*/ 	.short	0x010a
        /*03ee*/ 	.byte	0x3f
	.zero		1


	//   ....[55]....
        /*03f0*/ 	.word	0x0000c4c0
        /*03f4*/ 	.word	0x00000003
        /*03f8*/ 	.word	0x00000000
        /*03fc*/ 	.short	0x010a
        /*03fe*/ 	.byte	0x3f
	.zero		1


	//   ....[56]....
        /*0400*/ 	.word	0x0000c520
        /*0404*/ 	.word	0x00000005
        /*0408*/ 	.word	0x00000000
        /*040c*/ 	.short	0x010a
        /*040e*/ 	.byte	0x3f
	.zero		1


	//   ....[57]....
        /*0410*/ 	.word	0x0000c5f0
        /*0414*/ 	.word	0x0000000e
        /*0418*/ 	.word	0x00000078
        /*041c*/ 	.short	0x010a
        /*041e*/ 	.byte	0x3f
	.zero		1


	//   ....[58]....
        /*0420*/ 	.word	0x0000c6c0
        /*0424*/ 	.word	0x00000007
        /*0428*/ 	.word	0x00000000
        /*042c*/ 	.short	0x010a
        /*042e*/ 	.byte	0x3f
	.zero		1


	//   ....[59]....
        /*0430*/ 	.word	0x0000c710
        /*0434*/ 	.word	0x00000009
        /*0438*/ 	.word	0x00000000
        /*043c*/ 	.short	0x010a
        /*043e*/ 	.byte	0x3f
	.zero		1


	//   ....[60]....
        /*0440*/ 	.word	0x0000c760
        /*0444*/ 	.word	0x00000006
        /*0448*/ 	.word	0x00000000
        /*044c*/ 	.short	0x010a
        /*044e*/ 	.byte	0x3f
	.zero		1


	//   ....[61]....
        /*0450*/ 	.word	0x0000c7b0
        /*0454*/ 	.word	0x00000009
        /*0458*/ 	.word	0x00000000
        /*045c*/ 	.short	0x010a
        /*045e*/ 	.byte	0x3f
	.zero		1


	//   ....[62]....
        /*0460*/ 	.word	0x0000c800
        /*0464*/ 	.word	0x00000006
        /*0468*/ 	.word	0x00000000
        /*046c*/ 	.short	0x010a
        /*046e*/ 	.byte	0x3f
	.zero		1


	//   ....[63]....
        /*0470*/ 	.word	0x0000c850
        /*0474*/ 	.word	0x00000009
        /*0478*/ 	.word	0x00000000
        /*047c*/ 	.short	0x010a
        /*047e*/ 	.byte	0x3f
	.zero		1


	//   ....[64]....
        /*0480*/ 	.word	0x0000c8a0
        /*0484*/ 	.word	0x00000006
        /*0488*/ 	.word	0x00000000
        /*048c*/ 	.short	0x010a
        /*048e*/ 	.byte	0x3f
	.zero		1


	//   ....[65]....
        /*0490*/ 	.word	0x0000c8f0
        /*0494*/ 	.word	0x00000009
        /*0498*/ 	.word	0x00000000
        /*049c*/ 	.short	0x010a
        /*049e*/ 	.byte	0x3f
	.zero		1


	//   ....[66]....
        /*04a0*/ 	.word	0x0000c940
        /*04a4*/ 	.word	0x00000006
        /*04a8*/ 	.word	0x00000000
        /*04ac*/ 	.short	0x010a
        /*04ae*/ 	.byte	0x3f
	.zero		1


	//   ....[67]....
        /*04b0*/ 	.word	0x0000c990
        /*04b4*/ 	.word	0x00000009
        /*04b8*/ 	.word	0x00000000
        /*04bc*/ 	.short	0x010a
        /*04be*/ 	.byte	0x3f
	.zero		1


	//   ....[68]....
        /*04c0*/ 	.word	0x0000c9e0
        /*04c4*/ 	.word	0x00000006
        /*04c8*/ 	.word	0x00000000
        /*04cc*/ 	.short	0x010a
        /*04ce*/ 	.byte	0x3f
	.zero		1


	//   ....[69]....
        /*04d0*/ 	.word	0x0000ca30
        /*04d4*/ 	.word	0x00000009
        /*04d8*/ 	.word	0x00000000
        /*04dc*/ 	.short	0x010a
        /*04de*/ 	.byte	0x3f
	.zero		1


	//   ....[70]....
        /*04e0*/ 	.word	0x0000ca80
        /*04e4*/ 	.word	0x00000006
        /*04e8*/ 	.word	0x00000000
        /*04ec*/ 	.short	0x010a
        /*04ee*/ 	.byte	0x3f
	.zero		1


	//   ....[71]....
        /*04f0*/ 	.word	0x0000cad0
        /*04f4*/ 	.word	0x00000009
        /*04f8*/ 	.word	0x00000000
        /*04fc*/ 	.short	0x010a
        /*04fe*/ 	.byte	0x3f
	.zero		1


	//----- nvinfo : EIATTR_NUM_MBARRIERS
	.align		4
.L_35:
        /*0500*/ 	.byte	0x03, 0x38
        /*0502*/ 	.short	0x0020


	//----- nvinfo : EIATTR_EXIT_INSTR_OFFSETS
	.align		4
        /*0504*/ 	.byte	0x04, 0x1c
        /*0506*/ 	.short	(.L_37 - .L_36)


	//   ....[0]....
.L_36:
        /*0508*/ 	.word	0x00000770


	//   ....[1]....
        /*050c*/ 	.word	0x00001030


	//   ....[2]....
        /*0510*/ 	.word	0x0000a850


	//   ....[3]....
        /*0514*/ 	.word	0x0000ae80


	//   ....[4]....
        /*0518*/ 	.word	0x0000c4b0


	//----- nvinfo : EIATTR_MAX_THREADS
	.align		4
.L_37:
        /*051c*/ 	.byte	0x04, 0x05
        /*051e*/ 	.short	(.L_39 - .L_38)
.L_38:
        /*0520*/ 	.word	0x00000180
        /*0524*/ 	.word	0x00000001
        /*0528*/ 	.word	0x00000001


	//----- nvinfo : EIATTR_CRS_STACK_SIZE
	.align		4
.L_39:
        /*052c*/ 	.byte	0x04, 0x1e
        /*052e*/ 	.short	(.L_41 - .L_40)
.L_40:
        /*0530*/ 	.word	0x00000000


	//----- nvinfo : EIATTR_CBANK_PARAM_SIZE
	.align		4
.L_41:
        /*0534*/ 	.byte	0x03, 0x19
        /*0536*/ 	.short	0x0470


	//----- nvinfo : EIATTR_PARAM_CBANK
	.align		4
        /*0538*/ 	.byte	0x04, 0x0a
        /*053a*/ 	.short	(.L_43 - .L_42)
	.align		4
.L_42:
        /*053c*/ 	.word	index@(.nv.constant0._ZN7cutlass13device_kernelINS_4gemm6kernel13GemmUniversalIN4cute5tupleIJiiiiEEENS1_10collective13CollectiveMmaINS1_34MainloopSm90TmaGmmaWarpSpecializedILi15ENS5_IJNS4_1CILi1EEESB_SB_EEENS1_35KernelTmaWarpSpecializedCooperativeEEENS5_IJNSA_ILi384EEENSA_ILi80EEENSA_ILi16EEEEEENS_10bfloat16_tENS5_IJlSB_lEEESJ_SK_NS4_8TiledMMAINS4_8MMA_AtomIJNS4_4SM904GMMA27MMA_64x16x16_F32BF16BF16_SSILNSO_5MajorE0ELSQ_0ELNSO_7ScaleInE1ELSR_1EEEEEENS4_6LayoutINS5_IJNSA_ILi2EEESB_SB_EEENS5_IJSB_NSA_ILi0EEESX_EEEEENS5_IJNS4_10UnderscoreES10_S10_EEEEENS4_13SM90_TMA_LOADENS4_14ComposedLayoutINS4_7SwizzleILi1ELi4ELi3EEENS4_18smem_ptr_flag_bitsILi16EEENSU_INS5_IJNSA_ILi8EEESH_EEENS5_IJSH_SB_EEEEEEEvNS4_8identityES13_S1D_vS1E_EENS_8epilogue10collective6detail29Sm90TmaWarpSpecializedAdapterINS1H_15DefaultEpilogueISJ_SK_SK_NS1G_6thread17LinearCombinationISJ_Li1EffLNS1L_9ScaleType4KindE0ELNS_15FloatRoundStyleE2ESJ_EENS1_15EpilogueDefaultEEEEEvvEEEEvNT_6ParamsE)
        /*0540*/ 	.short	0x0210
        /*0542*/ 	.short	0x0470


	//----- nvinfo : EIATTR_SW_WAR
	.align		4
.L_43:
        /*0544*/ 	.byte	0x04, 0x36
        /*0546*/ 	.short	(.L_45 - .L_44)
.L_44:
        /*0548*/ 	.word	0x00000008
.L_45:


//--------------------- .nv.callgraph             --------------------------
	.section	.nv.callgraph,"",@"SHT_CUDA_CALLGRAPH"
	.align	4
	.sectionentsize	8
	.align		4
        /*0000*/ 	.word	0x00000000
	.align		4
        /*0004*/ 	.word	0xffffffff
	.align		4
        /*0008*/ 	.word	index@(_ZN7cutlass13device_kernelINS_4gemm6kernel13GemmUniversalIN4cute5tupleIJiiiiEEENS1_10collective13CollectiveMmaINS1_34MainloopSm90TmaGmmaWarpSpecializedILi15ENS5_IJNS4_1CILi1EEESB_SB_EEENS1_35KernelTmaWarpSpecializedCooperativeEEENS5_IJNSA_ILi384EEENSA_ILi80EEENSA_ILi16EEEEEENS_10bfloat16_tENS5_IJlSB_lEEESJ_SK_NS4_8TiledMMAINS4_8MMA_AtomIJNS4_4SM904GMMA27MMA_64x16x16_F32BF16BF16_SSILNSO_5MajorE0ELSQ_0ELNSO_7ScaleInE1ELSR_1EEEEEENS4_6LayoutINS5_IJNSA_ILi2EEESB_SB_EEENS5_IJSB_NSA_ILi0EEESX_EEEEENS5_IJNS4_10UnderscoreES10_S10_EEEEENS4_13SM90_TMA_LOADENS4_14ComposedLayoutINS4_7SwizzleILi1ELi4ELi3EEENS4_18smem_ptr_flag_bitsILi16EEENSU_INS5_IJNSA_ILi8EEESH_EEENS5_IJSH_SB_EEEEEEEvNS4_8identityES13_S1D_vS1E_EENS_8epilogue10collective6detail29Sm90TmaWarpSpecializedAdapterINS1H_15DefaultEpilogueISJ_SK_SK_NS1G_6thread17LinearCombinationISJ_Li1EffLNS1L_9ScaleType4KindE0ELNS_15FloatRoundStyleE2ESJ_EENS1_15EpilogueDefaultEEEEEvvEEEEvNT_6ParamsE)
	.align		4
        /*000c*/ 	.word	index@(__assertfail)
	.align		4
        /*0010*/ 	.word	0x00000000
	.align		4
        /*0014*/ 	.word	0xfffffffe
	.align		4
        /*0018*/ 	.word	0x00000000
	.align		4
        /*001c*/ 	.word	0xfffffffd
	.align		4
        /*0020*/ 	.word	0x00000000
	.align		4
        /*0024*/ 	.word	0xfffffffc


//--------------------- .nv.constant4             --------------------------
	.section	.nv.constant4,"a",@progbits
	.align	8
	.align		8
.nv.constant4:
        /*0000*/ 	.dword	__assertfail
	.align		8
        /*0008*/ 	.dword	__unnamed_1
	.align		8
        /*0010*/ 	.dword	_ZN39_INTERNAL_d5d9acbb_4_k_cu_bf9f7c0c_54774cuda3std3__45__cpo5beginE
	.align		8
        /*0018*/ 	.dword	_ZN39_INTERNAL_d5d9acbb_4_k_cu_bf9f7c0c_54774cuda3std3__45__cpo3endE
	.align		8
        /*0020*/ 	.dword	_ZN39_INTERNAL_d5d9acbb_4_k_cu_bf9f7c0c_54774cuda3std3__45__cpo6cbeginE
	.align		8
        /*0028*/ 	.dword	_ZN39_INTERNAL_d5d9acbb_4_k_cu_bf9f7c0c_54774cuda3std3__45__cpo4cendE
	.align		8
        /*0030*/ 	.dword	_ZN39_INTERNAL_d5d9acbb_4_k_cu_bf9f7c0c_54774cuda3std3__441_GLOBAL__N__d5d9acbb_4_k_cu_bf9f7c0c_54776ignoreE
	.align		8
        /*0038*/ 	.dword	_ZN39_INTERNAL_d5d9acbb_4_k_cu_bf9f7c0c_54774cuda3std3__419piecewise_constructE
	.align		8
        /*0040*/ 	.dword	_ZN39_INTERNAL_d5d9acbb_4_k_cu_bf9f7c0c_54774cuda3std3__48in_placeE
	.align		8
        /*0048*/ 	.dword	_ZN39_INTERNAL_d5d9acbb_4_k_cu_bf9f7c0c_54774cuda3std6ranges3__45__cpo4swapE
	.align		8
        /*0050*/ 	.dword	_ZN39_INTERNAL_d5d9acbb_4_k_cu_bf9f7c0c_54774cuda3std6ranges3__45__cpo9iter_moveE
	.align		8
        /*0058*/ 	.dword	_ZN39_INTERNAL_d5d9acbb_4_k_cu_bf9f7c0c_54774cute7productE
	.align		8
        /*0060*/ 	.dword	_ZN39_INTERNAL_d5d9acbb_4_k_cu_bf9f7c0c_54774cute1_E
	.align		8
        /*0068*/ 	.dword	$str$22
	.align		8
        /*0070*/ 	.dword	$str$23


//--------------------- .text._ZN7cutlass13device_kernelINS_4gemm6kernel13GemmUniversalIN4cute5tupleIJiiiiEEENS1_10collective13CollectiveMmaINS1_34MainloopSm90TmaGmmaWarpSpecializedILi15ENS5_IJNS4_1CILi1EEESB_SB_EEENS1_35KernelTmaWarpSpecializedCooperativeEEENS5_IJNSA_ILi384EEENSA_ILi80EEENSA_ILi16EEEEEENS_10bfloat16_tENS5_IJlSB_lEEESJ_SK_NS4_8TiledMMAINS4_8MMA_AtomIJNS4_4SM904GMMA27MMA_64x16x16_F32BF16BF16_SSILNSO_5MajorE0ELSQ_0ELNSO_7ScaleInE1ELSR_1EEEEEENS4_6LayoutINS5_IJNSA_ILi2EEESB_SB_EEENS5_IJSB_NSA_ILi0EEESX_EEEEENS5_IJNS4_10UnderscoreES10_S10_EEEEENS4_13SM90_TMA_LOADENS4_14ComposedLayoutINS4_7SwizzleILi1ELi4ELi3EEENS4_18smem_ptr_flag_bitsILi16EEENSU_INS5_IJNSA_ILi8EEESH_EEENS5_IJSH_SB_EEEEEEEvNS4_8identityES13_S1D_vS1E_EENS_8epilogue10collective6detail29Sm90TmaWarpSpecializedAdapterINS1H_15DefaultEpilogueISJ_SK_SK_NS1G_6thread17LinearCombinationISJ_Li1EffLNS1L_9ScaleType4KindE0ELNS_15FloatRoundStyleE2ESJ_EENS1_15EpilogueDefaultEEEEEvvEEEEvNT_6ParamsE --------------------------
	.section	.text._ZN7cutlass13device_kernelINS_4gemm6kernel13GemmUniversalIN4cute5tupleIJiiiiEEENS1_10collective13CollectiveMmaINS1_34MainloopSm90TmaGmmaWarpSpecializedILi15ENS5_IJNS4_1CILi1EEESB_SB_EEENS1_35KernelTmaWarpSpecializedCooperativeEEENS5_IJNSA_ILi384EEENSA_ILi80EEENSA_ILi16EEEEEENS_10bfloat16_tENS5_IJlSB_lEEESJ_SK_NS4_8TiledMMAINS4_8MMA_AtomIJNS4_4SM904GMMA27MMA_64x16x16_F32BF16BF16_SSILNSO_5MajorE0ELSQ_0ELNSO_7ScaleInE1ELSR_1EEEEEENS4_6LayoutINS5_IJNSA_ILi2EEESB_SB_EEENS5_IJSB_NSA_ILi0EEESX_EEEEENS5_IJNS4_10UnderscoreES10_S10_EEEEENS4_13SM90_TMA_LOADENS4_14ComposedLayoutINS4_7SwizzleILi1ELi4ELi3EEENS4_18smem_ptr_flag_bitsILi16EEENSU_INS5_IJNSA_ILi8EEESH_EEENS5_IJSH_SB_EEEEEEEvNS4_8identityES13_S1D_vS1E_EENS_8epilogue10collective6detail29Sm90TmaWarpSpecializedAdapterINS1H_15DefaultEpilogueISJ_SK_SK_NS1G_6thread17LinearCombinationISJ_Li1EffLNS1L_9ScaleType4KindE0ELNS_15FloatRoundStyleE2ESJ_EENS1_15EpilogueDefaultEEEEEvvEEEEvNT_6ParamsE,"ax",@progbits
	.align	128
.text._ZN7cutlass13device_kernelINS_4gemm6kernel13GemmUniversalIN4cute5tupleIJiiiiEEENS1_10collective13CollectiveMmaINS1_34MainloopSm90TmaGmmaWarpSpecializedILi15ENS5_IJNS4_1CILi1EEESB_SB_EEENS1_35KernelTmaWarpSpecializedCooperativeEEENS5_IJNSA_ILi384EEENSA_ILi80EEENSA_ILi16EEEEEENS_10bfloat16_tENS5_IJlSB_lEEESJ_SK_NS4_8TiledMMAINS4_8MMA_AtomIJNS4_4SM904GMMA27MMA_64x16x16_F32BF16BF16_SSILNSO_5MajorE0ELSQ_0ELNSO_7ScaleInE1ELSR_1EEEEEENS4_6LayoutINS5_IJNSA_ILi2EEESB_SB_EEENS5_IJSB_NSA_ILi0EEESX_EEEEENS5_IJNS4_10UnderscoreES10_S10_EEEEENS4_13SM90_TMA_LOADENS4_14ComposedLayoutINS4_7SwizzleILi1ELi4ELi3EEENS4_18smem_ptr_flag_bitsILi16EEENSU_INS5_IJNSA_ILi8EEESH_EEENS5_IJSH_SB_EEEEEEEvNS4_8identityES13_S1D_vS1E_EENS_8epilogue10collective6detail29Sm90TmaWarpSpecializedAdapterINS1H_15DefaultEpilogueISJ_SK_SK_NS1G_6thread17LinearCombinationISJ_Li1EffLNS1L_9ScaleType4KindE0ELNS_15FloatRoundStyleE2ESJ_EENS1_15EpilogueDefaultEEEEEvvEEEEvNT_6ParamsE:
        .type           _ZN7cutlass13device_kernelINS_4gemm6kernel13GemmUniversalIN4cute5tupleIJiiiiEEENS1_10collective13CollectiveMmaINS1_34MainloopSm90TmaGmmaWarpSpecializedILi15ENS5_IJNS4_1CILi1EEESB_SB_EEENS1_35KernelTmaWarpSpecializedCooperativeEEENS5_IJNSA_ILi384EEENSA_ILi80EEENSA_ILi16EEEEEENS_10bfloat16_tENS5_IJlSB_lEEESJ_SK_NS4_8TiledMMAINS4_8MMA_AtomIJNS4_4SM904GMMA27MMA_64x16x16_F32BF16BF16_SSILNSO_5MajorE0ELSQ_0ELNSO_7ScaleInE1ELSR_1EEEEEENS4_6LayoutINS5_IJNSA_ILi2EEESB_SB_EEENS5_IJSB_NSA_ILi0EEESX_EEEEENS5_IJNS4_10UnderscoreES10_S10_EEEEENS4_13SM90_TMA_LOADENS4_14ComposedLayoutINS4_7SwizzleILi1ELi4ELi3EEENS4_18smem_ptr_flag_bitsILi16EEENSU_INS5_IJNSA_ILi8EEESH_EEENS5_IJSH_SB_EEEEEEEvNS4_8identityES13_S1D_vS1E_EENS_8epilogue10collective6detail29Sm90TmaWarpSpecializedAdapterINS1H_15DefaultEpilogueISJ_SK_SK_NS1G_6thread17LinearCombinationISJ_Li1EffLNS1L_9ScaleType4KindE0ELNS_15FloatRoundStyleE2ESJ_EENS1_15EpilogueDefaultEEEEEvvEEEEvNT_6ParamsE,@function
        .size           _ZN7cutlass13device_kernelINS_4gemm6kernel13GemmUniversalIN4cute5tupleIJiiiiEEENS1_10collective13CollectiveMmaINS1_34MainloopSm90TmaGmmaWarpSpecializedILi15ENS5_IJNS4_1CILi1EEESB_SB_EEENS1_35KernelTmaWarpSpecializedCooperativeEEENS5_IJNSA_ILi384EEENSA_ILi80EEENSA_ILi16EEEEEENS_10bfloat16_tENS5_IJlSB_lEEESJ_SK_NS4_8TiledMMAINS4_8MMA_AtomIJNS4_4SM904GMMA27MMA_64x16x16_F32BF16BF16_SSILNSO_5MajorE0ELSQ_0ELNSO_7ScaleInE1ELSR_1EEEEEENS4_6LayoutINS5_IJNSA_ILi2EEESB_SB_EEENS5_IJSB_NSA_ILi0EEESX_EEEEENS5_IJNS4_10UnderscoreES10_S10_EEEEENS4_13SM90_TMA_LOADENS4_14ComposedLayoutINS4_7SwizzleILi1ELi4ELi3EEENS4_18smem_ptr_flag_bitsILi16EEENSU_INS5_IJNSA_ILi8EEESH_EEENS5_IJSH_SB_EEEEEEEvNS4_8identityES13_S1D_vS1E_EENS_8epilogue10collective6detail29Sm90TmaWarpSpecializedAdapterINS1H_15DefaultEpilogueISJ_SK_SK_NS1G_6thread17LinearCombinationISJ_Li1EffLNS1L_9ScaleType4KindE0ELNS_15FloatRoundStyleE2ESJ_EENS1_15EpilogueDefaultEEEEEvvEEEEvNT_6ParamsE,(.L_x_323 - _ZN7cutlass13device_kernelINS_4gemm6kernel13GemmUniversalIN4cute5tupleIJiiiiEEENS1_10collective13CollectiveMmaINS1_34MainloopSm90TmaGmmaWarpSpecializedILi15ENS5_IJNS4_1CILi1EEESB_SB_EEENS1_35KernelTmaWarpSpecializedCooperativeEEENS5_IJNSA_ILi384EEENSA_ILi80EEENSA_ILi16EEEEEENS_10bfloat16_tENS5_IJlSB_lEEESJ_SK_NS4_8TiledMMAINS4_8MMA_AtomIJNS4_4SM904GMMA27MMA_64x16x16_F32BF16BF16_SSILNSO_5MajorE0ELSQ_0ELNSO_7ScaleInE1ELSR_1EEEEEENS4_6LayoutINS5_IJNSA_ILi2EEESB_SB_EEENS5_IJSB_NSA_ILi0EEESX_EEEEENS5_IJNS4_10UnderscoreES10_S10_EEEEENS4_13SM90_TMA_LOADENS4_14ComposedLayoutINS4_7SwizzleILi1ELi4ELi3EEENS4_18smem_ptr_flag_bitsILi16EEENSU_INS5_IJNSA_ILi8EEESH_EEENS5_IJSH_SB_EEEEEEEvNS4_8identityES13_S1D_vS1E_EENS_8epilogue10collective6detail29Sm90TmaWarpSpecializedAdapterINS1H_15DefaultEpilogueISJ_SK_SK_NS1G_6thread17LinearCombinationISJ_Li1EffLNS1L_9ScaleType4KindE0ELNS_15FloatRoundStyleE2ESJ_EENS1_15EpilogueDefaultEEEEEvvEEEEvNT_6ParamsE)
        .other          _ZN7cutlass13device_kernelINS_4gemm6kernel13GemmUniversalIN4cute5tupleIJiiiiEEENS1_10collective13CollectiveMmaINS1_34MainloopSm90TmaGmmaWarpSpecializedILi15ENS5_IJNS4_1CILi1EEESB_SB_EEENS1_35KernelTmaWarpSpecializedCooperativeEEENS5_IJNSA_ILi384EEENSA_ILi80EEENSA_ILi16EEEEEENS_10bfloat16_tENS5_IJlSB_lEEESJ_SK_NS4_8TiledMMAINS4_8MMA_AtomIJNS4_4SM904GMMA27MMA_64x16x16_F32BF16BF16_SSILNSO_5MajorE0ELSQ_0ELNSO_7ScaleInE1ELSR_1EEEEEENS4_6LayoutINS5_IJNSA_ILi2EEESB_SB_EEENS5_IJSB_NSA_ILi0EEESX_EEEEENS5_IJNS4_10UnderscoreES10_S10_EEEEENS4_13SM90_TMA_LOADENS4_14ComposedLayoutINS4_7SwizzleILi1ELi4ELi3EEENS4_18smem_ptr_flag_bitsILi16EEENSU_INS5_IJNSA_ILi8EEESH_EEENS5_IJSH_SB_EEEEEEEvNS4_8identityES13_S1D_vS1E_EENS_8epilogue10collective6detail29Sm90TmaWarpSpecializedAdapterINS1H_15DefaultEpilogueISJ_SK_SK_NS1G_6thread17LinearCombinationISJ_Li1EffLNS1L_9ScaleType4KindE0ELNS_15FloatRoundStyleE2ESJ_EENS1_15EpilogueDefaultEEEEEvvEEEEvNT_6ParamsE,@"STO_CUDA_ENTRY STV_DEFAULT"
_ZN7cutlass13device_kernelINS_4gemm6kernel13GemmUniversalIN4cute5tupleIJiiiiEEENS1_10collective13CollectiveMmaINS1_34MainloopSm90TmaGmmaWarpSpecializedILi15ENS5_IJNS4_1CILi1EEESB_SB_EEENS1_35KernelTmaWarpSpecializedCooperativeEEENS5_IJNSA_ILi384EEENSA_ILi80EEENSA_ILi16EEEEEENS_10bfloat16_tENS5_IJlSB_lEEESJ_SK_NS4_8TiledMMAINS4_8MMA_AtomIJNS4_4SM904GMMA27MMA_64x16x16_F32BF16BF16_SSILNSO_5MajorE0ELSQ_0ELNSO_7ScaleInE1ELSR_1EEEEEENS4_6LayoutINS5_IJNSA_ILi2EEESB_SB_EEENS5_IJSB_NSA_ILi0EEESX_EEEEENS5_IJNS4_10UnderscoreES10_S10_EEEEENS4_13SM90_TMA_LOADENS4_14ComposedLayoutINS4_7SwizzleILi1ELi4ELi3EEENS4_18smem_ptr_flag_bitsILi16EEENSU_INS5_IJNSA_ILi8EEESH_EEENS5_IJSH_SB_EEEEEEEvNS4_8identityES13_S1D_vS1E_EENS_8epilogue10collective6detail29Sm90TmaWarpSpecializedAdapterINS1H_15DefaultEpilogueISJ_SK_SK_NS1G_6thread17LinearCombinationISJ_Li1EffLNS1L_9ScaleType4KindE0ELNS_15FloatRoundStyleE2ESJ_EENS1_15EpilogueDefaultEEEEEvvEEEEvNT_6ParamsE:
[----:B------:R-:W0:Y:S01]  /*0000*/  LDC R1, c[0x0][0x28] ;  /* 0x00000a00ff017b82 */ /* 0x000e220000000800 */
[----:B------:R-:W1:Y:S01]  /*0010*/  S2R R18, SR_TID.X ;  /* 0x0000000000127919 */ /* 0x000e620000002100 */
[----:B------:R-:W-:Y:S01]  /*0020*/  ELECT P0, URZ, PT ;  /* 0x00000000003f782f */ /* 0x000fe20003800000 */
[----:B------:R-:W-:Y:S01]  /*0030*/  BSSY B0, `(.L_x_0) ;  /* 0x000000f000007945 */ /* 0x000fe20003800000 */
[--C-:B-1----:R-:W-:Y:S02]  /*0040*/  SHF.R.U32.HI R0, RZ, 0x5, R18.reuse ;  /* 0x00000005ff007819 */ /* 0x102fe40000011612 */
[----:B------:R-:W-:-:S03]  /*0050*/  SHF.R.U32.HI R22, RZ, 0x7, R18 ;  /* 0x00000007ff167819 */ /* 0x000fc60000011612 */
[----:B------:R-:W1:Y:S04]  /*0060*/  SHFL.IDX PT, R5, R0, RZ, 0x1f ;  /* 0x00001fff00057589 */ /* 0x000e6800000e0000 */
[----:B------:R2:W3:Y:S01]  /*0070*/  SHFL.IDX PT, R8, R22, RZ, 0x1f ;  /* 0x00001fff16087589 */ /* 0x0004e200000e0000 */
[----:B-1----:R-:W-:-:S13]  /*0080*/  ISETP.NE.OR P0, PT, R5, RZ, !P0 ;  /* 0x000000ff0500720c */ /* 0x002fda0004705670 */
[----:B0-23--:R-:W-:Y:S05]  /*0090*/  @P0 BRA `(.L_x_1) ;  /* 0x0000000000200947 */ /* 0x00dfea0003800000 */
[----:B------:R-:W-:Y:S02]  /*00a0*/  ULDC.64 UR4, c[0x0][0x198] ;  /* 0x0000660000047ab9 */ /* 0x000fe40000000a00 */
[----:B------:R-:W-:Y:S02]  /*00b0*/  UIADD3 UR6, UP0, UR4, 0xf0, URZ ;  /* 0x000000f004067890 */ /* 0x000fe4000ff1e03f */
[----:B------:R-:W-:Y:S02]  /*00c0*/  UIADD3 UR4, UP1, UR4, 0x1f0, URZ ;  /* 0x000001f004047890 */ /* 0x000fe4000ff3e03f */
[----:B------:R-:W-:Y:S02]  /*00d0*/  UIADD3.X UR7, URZ, UR5, URZ, UP0, !UPT ;  /* 0x000000053f077290 */ /* 0x000fe400087fe43f */
[----:B------:R-:W-:-:S07]  /*00e0*/  UIADD3.X UR5, URZ, UR5, URZ, UP1, !UPT ;  /* 0x000000053f057290 */ /* 0x000fce0008ffe43f */
[----:B------:R0:W-:Y:S02]  /*00f0*/  UTMACCTL.PF [UR6] ;  /* 0x00000000060079b9 */ /* 0x0001e40008040000 */
[----:B------:R0:W-:Y:S02]  /*0100*/  UTMACCTL.PF [UR4] ;  /* 0x00000000040079b9 */ /* 0x0001e40008040000 */
[----:B0-----:R-:W-:Y:S01]  /*0110*/  NOP ;  /* 0x0000000000007918 */ /* 0x001fe20000000000 */
.L_x_1:
[----:B------:R-:W-:Y:S05]  /*0120*/  BSYNC B0 ;  /* 0x0000000000007941 */ /* 0x000fea0003800000 */
.L_x_0:
[----:B------:R-:W0:Y:S02]  /*0130*/  SHFL.IDX PT, R2, R0, RZ, 0x1f ;  /* 0x00001fff00027589 */ /* 0x000e2400000e0000 */
[----:B0-----:R-:W-:-:S13]  /*0140*/  ISETP.NE.AND P0, PT, R2, RZ, PT ;  /* 0x000000ff0200720c */ /* 0x001fda0003f05270 */
[----:B------:R-:W-:Y:S05]  /*0150*/  @P0 BRA `(.L_x_2) ;  /* 0x0000000000bc0947 */ /* 0x000fea0003800000 */
[----:B------:R-:W-:Y:S01]  /*0160*/  ELECT P0, URZ, PT ;  /* 0x00000000003f782f */ /* 0x000fe20003800000 */
[----:B------:R-:W-:-:S12]  /*0170*/  BSSY B0, `(.L_x_2) ;  /* 0x000002d000007945 */ /* 0x000fd80003800000 */
[----:B------:R-:W-:Y:S05]  /*0180*/  @!P0 BRA `(.L_x_3) ;  /* 0x0000000000ac8947 */ /* 0x000fea0003800000 */
[----:B------:R-:W0:Y:S01]  /*0190*/  S2UR UR8, SR_CgaCtaId ;  /* 0x00000000000879c3 */ /* 0x000e220000008800 */
[----:B------:R-:W-:Y:S01]  /*01a0*/  UMOV UR4, 0x400 ;  /* 0x0000040000047882 */ /* 0x000fe20000000000 */
[----:B------:R-:W-:Y:S01]  /*01b0*/  UMOV UR5, 0x1 ;  /* 0x0000000100057882 */ /* 0x000fe20000000000 */
[----:B------:R-:W-:Y:S02]  /*01c0*/  UMOV UR6, 0x100 ;  /* 0x0000010000067882 */ /* 0x000fe40000000000 */
[----:B------:R-:W-:-:S04]  /*01d0*/  UIADD3 UR6, -UR6, 0x100000, URZ ;  /* 0x0010000006067890 */ /* 0x000fc8000fffe13f */
[----:B------:R-:W-:Y:S02]  /*01e0*/  USHF.L.U32 UR7, UR6, 0xb, URZ ;  /* 0x0000000b06077899 */ /* 0x000fe4000800063f */
[----:B------:R-:W-:Y:S02]  /*01f0*/  USHF.L.U32 UR6, UR6, 0x1, URZ ;  /* 0x0000000106067899 */ /* 0x000fe4000800063f */
[----:B0-----:R-:W-:Y:S02]  /*0200*/  ULEA UR8, UR8, UR4, 0x18 ;  /* 0x0000000408087291 */ /* 0x001fe4000f8ec03f */
[----:B------:R-:W-:-:S04]  /*0210*/  UIADD3 UR4, -UR5, 0x100000, URZ ;  /* 0x0010000005047890 */ /* 0x000fc8000fffe13f */
[----:B------:R-:W-:Y:S02]  /*0220*/  USHF.L.U32 UR5, UR4, 0xb, URZ ;  /* 0x0000000b04057899 */ /* 0x000fe4000800063f */
[----:B------:R-:W-:Y:S01]  /*0230*/  USHF.L.U32 UR4, UR4, 0x1, URZ ;  /* 0x0000000104047899 */ /* 0x000fe2000800063f */
[----:B------:R-:W0:Y:S11]  /*0240*/  FENCE.VIEW.ASYNC.S ;  /* 0x00000000000073c6 */ /* 0x000e360000000000 */
[----:B0-----:R0:W1:Y:S01]  /*0250*/  SYNCS.EXCH.64 URZ, [UR8], UR4 ;  /* 0x00000004083f75b2 */ /* 0x0010620008000100 */
[----:B------:R0:W2:Y:S01]  /*0260*/  SYNCS.EXCH.64 URZ, [UR8+0x78], UR6 ;  /* 0x00007806083f75b2 */ /* 0x0000a20008000100 */
[----:B------:R0:W3:Y:S01]  /*0270*/  SYNCS.EXCH.64 URZ, [UR8+0x8], UR4 ;  /* 0x00000804083f75b2 */ /* 0x0000e20008000100 */
[----:B------:R0:W4:Y:S01]  /*0280*/  SYNCS.EXCH.64 URZ, [UR8+0x80], UR6 ;  /* 0x00008006083f75b2 */ /* 0x0001220008000100 */
[----:B------:R0:W0:Y:S01]  /*0290*/  SYNCS.EXCH.64 URZ, [UR8+0x10], UR4 ;  /* 0x00001004083f75b2 */ /* 0x0000220008000100 */
        /* <DEDUP_REMOVED lines=25> */
[----:B-1234-:R-:W-:Y:S01]  /*0430*/  NOP ;  /* 0x0000000000007918 */ /* 0x01efe20000000000 */
.L_x_3:
[----:B0-----:R-:W-:Y:S05]  /*0440*/  BSYNC B0 ;  /* 0x0000000000007941 */ /* 0x001fea0003800000 */
.L_x_2:
[----:B------:R-:W0:Y:S01]  /*0450*/  SHFL.IDX PT, R0, R0, RZ, 0x1f ;  /* 0x00001fff00007589 */ /* 0x000e2200000e0000 */
[----:B------:R-:W-:Y:S01]  /*0460*/  ELECT P0, URZ, PT ;  /* 0x00000000003f782f */ /* 0x000fe20003800000 */
[----:B------:R-:W1:Y:S01]  /*0470*/  LDC R2, c[0x0][0x65c] ;  /* 0x00019700ff027b82 */ /* 0x000e620000000800 */
[----:B------:R-:W-:Y:S01]  /*0480*/  SHF.R.S32.HI R6, RZ, 0x1f, R5 ;  /* 0x0000001fff067819 */ /* 0x000fe20000011405 */
[----:B------:R-:W2:Y:S01]  /*0490*/  S2R R3, SR_CTAID.Y ;  /* 0x0000000000037919 */ /* 0x000ea20000002600 */
[----:B------:R-:W-:Y:S01]  /*04a0*/  UMOV UR4, 0x20 ;  /* 0x0000002000047882 */ /* 0x000fe20000000000 */
[----:B------:R-:W-:Y:S01]  /*04b0*/  ISETP.NE.AND P2, PT, R8, RZ, PT ;  /* 0x000000ff0800720c */ /* 0x000fe20003f45270 */
[----:B------:R-:W-:Y:S01]  /*04c0*/  NOP ;  /* 0x0000000000007918 */ /* 0x000fe20000000000 */
[----:B------:R-:W3:Y:S01]  /*04d0*/  S2R R4, SR_CTAID.X ;  /* 0x0000000000047919 */ /* 0x000ee20000002500 */
[----:B------:R-:W-:Y:S01]  /*04e0*/  LEA.HI R6, R6, R5, RZ, 0x2 ;  /* 0x0000000506067211 */ /* 0x000fe200078f10ff */
[----:B------:R-:W-:Y:S01]  /*04f0*/  NOP ;  /* 0x0000000000007918 */ /* 0x000fe20000000000 */
[----:B0-----:R-:W-:-:S02]  /*0500*/  ISETP.NE.OR P0, PT, R0, RZ, !P0 ;  /* 0x000000ff0000720c */ /* 0x001fc40004705670 */
[----:B-1----:R-:W-:-:S04]  /*0510*/  ISETP.NE.AND P3, PT, R2, 0x1, PT ;  /* 0x000000010200780c */ /* 0x002fc80003f65270 */
[----:B------:R-:W-:Y:S02]  /*0520*/  P2R R0, PR, RZ, 0x8 ;  /* 0x00000008ff007803 */ /* 0x000fe40000000000 */
[----:B------:R-:W-:-:S05]  /*0530*/  LOP3.LUT R0, R6, 0xfffffffc, RZ, 0xc0, !PT ;  /* 0xfffffffc06007812 */ /* 0x000fca00078ec0ff */
[----:B------:R-:W-:Y:S01]  /*0540*/  VOTEU.ALL UP0, P0 ;  /* 0x00000000003f7886 */ /* 0x000fe20000000000 */
[----:B------:R-:W-:Y:S01]  /*0550*/  IMAD.IADD R0, R5, 0x1, -R0 ;  /* 0x0000000105007824 */ /* 0x000fe200078e0a00 */
[----:B------:R-:W3:Y:S01]  /*0560*/  @P3 LDC R17, c[0x0][0x10] ;  /* 0x00000400ff113b82 */ /* 0x000ee20000000800 */
[----:B------:R-:W-:Y:S01]  /*0570*/  VOTEU.ALL UP1, P0 ;  /* 0x00000000003f7886 */ /* 0x000fe20000020000 */
[----:B--2---:R-:W-:Y:S01]  /*0580*/  @P3 IMAD.MOV.U32 R6, RZ, RZ, R3 ;  /* 0x000000ffff063224 */ /* 0x004fe200078e0003 */
[----:B------:R-:W-:Y:S01]  /*0590*/  @!UP0 UMOV UR6, 0x400 ;  /* 0x0000040000068882 */ /* 0x000fe20000000000 */
[----:B------:R-:W-:-:S04]  /*05a0*/  @!UP0 UIADD3 UR4, -UR4, 0x100000, URZ ;  /* 0x0010000004048890 */ /* 0x000fc8000fffe13f */
[----:B------:R-:W-:Y:S02]  /*05b0*/  @!UP0 USHF.L.U32 UR5, UR4, 0xb, URZ ;  /* 0x0000000b04058899 */ /* 0x000fe4000800063f */
[----:B------:R-:W-:Y:S01]  /*05c0*/  @!UP0 USHF.L.U32 UR4, UR4, 0x1, URZ ;  /* 0x0000000104048899 */ /* 0x000fe2000800063f */
[----:B------:R-:W-:Y:S02]  /*05d0*/  @P3 IMAD.MOV.U32 R7, RZ, RZ, RZ ;  /* 0x000000ffff073224 */ /* 0x000fe400078e00ff */
[----:B------:R-:W-:Y:S01]  /*05e0*/  IMAD.MOV.U32 R5, RZ, RZ, RZ ;  /* 0x000000ffff057224 */ /* 0x000fe200078e00ff */
[----:B------:R-:W0:Y:S01]  /*05f0*/  @!UP0 S2UR UR7, SR_CgaCtaId ;  /* 0x00000000000789c3 */ /* 0x000e220000008800 */
[----:B------:R-:W-:-:S07]  /*0600*/  @P3 IMAD.MOV.U32 R11, RZ, RZ, RZ ;  /* 0x000000ffff0b3224 */ /* 0x000fce00078e00ff */
[----:B------:R-:W1:Y:S01]  /*0610*/  @!P3 LDC R9, c[0x0][0xc] ;  /* 0x00000300ff09bb82 */ /* 0x000e620000000800 */
[----:B---3--:R-:W-:-:S04]  /*0620*/  @P3 IMAD.WIDE.U32 R16, R4, R17, R6 ;  /* 0x0000001104103225 */ /* 0x008fc800078e0006 */
[----:B------:R-:W-:Y:S01]  /*0630*/  @P3 IMAD.IADD R17, R17, 0x1, R11 ;  /* 0x0000000111113824 */ /* 0x000fe200078e020b */
[----:B0-----:R-:W-:Y:S01]  /*0640*/  @!UP0 ULEA UR6, UR7, UR6, 0x18 ;  /* 0x0000000607068291 */ /* 0x001fe2000f8ec03f */
[----:B------:R-:W-:Y:S01]  /*0650*/  VOTEU.ALL UP0, P0 ;  /* 0x00000000003f7886 */ /* 0x000fe20000000000 */
[----:B------:R-:W-:-:S04]  /*0660*/  ISETP.NE.AND P0, PT, R0, 0x3, PT ;  /* 0x000000030000780c */ /* 0x000fc80003f05270 */
[----:B------:R-:W-:Y:S01]  /*0670*/  ISETP.EQ.OR P0, PT, R0, RZ, !P0 ;  /* 0x000000ff0000720c */ /* 0x000fe20004702670 */
[----:B-1----:R-:W-:-:S03]  /*0680*/  @!P3 IMAD.WIDE.U32 R6, R9, R3, R4 ;  /* 0x000000030906b225 */ /* 0x002fc600078e0004 */
[C---:B------:R-:W-:Y:S01]  /*0690*/  ISETP.EQ.AND P0, PT, R8.reuse, RZ, P0 ;  /* 0x000000ff0800720c */ /* 0x040fe20000702270 */
[----:B------:R-:W-:Y:S01]  /*06a0*/  VIADD R8, R8, 0xffffffff ;  /* 0xffffffff08087836 */ /* 0x000fe20000000000 */
[----:B------:R-:W0:Y:S02]  /*06b0*/  FENCE.VIEW.ASYNC.S ;  /* 0x00000000000073c6 */ /* 0x000e240000000000 */
[----:B0-----:R0:W1:Y:S01]  /*06c0*/  @!UP0 SYNCS.EXCH.64 URZ, [UR6+0x100], UR4 ;  /* 0x00010004063f85b2 */ /* 0x0010620008000100 */
[----:B------:R-:W-:Y:S01]  /*06d0*/  @!P3 IMAD.MOV.U32 R16, RZ, RZ, R6 ;  /* 0x000000ffff10b224 */ /* 0x000fe200078e0006 */
[----:B------:R-:W-:Y:S01]  /*06e0*/  SEL R19, RZ, 0x1, !P0 ;  /* 0x00000001ff137807 */ /* 0x000fe20004000000 */
[----:B------:R-:W-:Y:S01]  /*06f0*/  @!P3 IMAD.MOV.U32 R17, RZ, RZ, R7 ;  /* 0x000000ffff11b224 */ /* 0x000fe200078e0007 */
[----:B------:R-:W-:-:S04]  /*0700*/  ISETP.GE.U32.AND P1, PT, R8, 0x2, PT ;  /* 0x000000020800780c */ /* 0x000fc80003f26070 */
[----:B------:R-:W-:Y:S01]  /*0710*/  SEL R19, R19, 0x2, P1 ;  /* 0x0000000213137807 */ /* 0x000fe20000800000 */
[----:B------:R0:W1:Y:S01]  /*0720*/  @!UP1 SYNCS.EXCH.64 URZ, [UR6+0x108], UR4 ;  /* 0x00010804063f95b2 */ /* 0x0000620008000100 */
[----:B------:R-:W-:Y:S01]  /*0730*/  NOP ;  /* 0x0000000000007918 */ /* 0x000fe20000000000 */
[----:B-1----:R-:W-:Y:S06]  /*0740*/  BAR.SYNC.DEFER_BLOCKING 0x0 ;  /* 0x0000000000007b1d */ /* 0x002fec0000010000 */
[----:B------:R-:W-:Y:S05]  /*0750*/  @!P2 BRA `(.L_x_4) ;  /* 0x000000a00040a947 */ /* 0x000fea0003800000 */
[----:B------:R-:W-:-:S13]  /*0760*/  ISETP.GT.U32.AND P0, PT, R8, 0x1, PT ;  /* 0x000000010800780c */ /* 0x000fda0003f04070 */
[----:B0-----:R-:W-:Y:S05]  /*0770*/  @P0 EXIT ;  /* 0x000000000000094d */ /* 0x001fea0003800000 */
[----:B------:R-:W-:Y:S01]  /*0780*/  ULDC.64 UR4, c[0x0][0x650] ;  /* 0x0001940000047ab9 */ /* 0x000fe20000000a00 */
[----:B------:R-:W-:Y:S01]  /*0790*/  PRMT R0, RZ, 0x7610, R0 ;  /* 0x00007610ff007816 */ /* 0x000fe20000000000 */
[----:B------:R-:W-:Y:S01]  /*07a0*/  IMAD.MOV.U32 R146, RZ, RZ, -0x1 ;  /* 0xffffffffff927424 */ /* 0x000fe200078e00ff */
[----:B------:R-:W-:Y:S01]  /*07b0*/  ISETP.GE.U32.AND P0, PT, R16, UR4, PT ;  /* 0x0000000410007c0c */ /* 0x000fe2000bf06070 */
[----:B------:R-:W-:Y:S02]  /*07c0*/  IMAD.MOV.U32 R147, RZ, RZ, -0x1 ;  /* 0xffffffffff937424 */ /* 0x000fe400078e00ff */
[----:B------:R-:W-:Y:S01]  /*07d0*/  IMAD.MOV.U32 R23, RZ, RZ, -0x1 ;  /* 0xffffffffff177424 */ /* 0x000fe200078e00ff */
[----:B------:R-:W-:-:S13]  /*07e0*/  ISETP.GE.U32.AND.EX P0, PT, R17, UR5, PT, P0 ;  /* 0x0000000511007c0c */ /* 0x000fda000bf06100 */
[----:B------:R-:W-:Y:S05]  /*07f0*/  @P0 BRA `(.L_x_5) ;  /* 0x0000000400540947 */ /* 0x000fea0003800000 */
[----:B------:R-:W0:Y:S01]  /*0800*/  LDC.64 R14, c[0x0][0x628] ;  /* 0x00018a00ff0e7b82 */ /* 0x000e220000000a00 */
[----:B------:R-:W-:Y:S02]  /*0810*/  IMAD.MOV.U32 R6, RZ, RZ, R16 ;  /* 0x000000ffff067224 */ /* 0x000fe400078e0010 */
[----:B------:R-:W-:-:S05]  /*0820*/  IMAD.MOV.U32 R7, RZ, RZ, R17 ;  /* 0x000000ffff077224 */ /* 0x000fca00078e0011 */
[----:B------:R-:W1:Y:S08]  /*0830*/  LDC R0, c[0x0][0x630] ;  /* 0x00018c00ff007b82 */ /* 0x000e700000000800 */
[----:B------:R-:W2:Y:S01]  /*0840*/  LDC.64 R20, c[0x0][0x620] ;  /* 0x00018800ff147b82 */ /* 0x000ea20000000a00 */
[----:B0-----:R-:W-:-:S04]  /*0850*/  ISETP.NE.U32.AND P0, PT, R14, RZ, PT ;  /* 0x000000ff0e00720c */ /* 0x001fc80003f05070 */
[----:B------:R-:W-:-:S13]  /*0860*/  ISETP.NE.AND.EX P0, PT, R15, RZ, PT, P0 ;  /* 0x000000ff0f00720c */ /* 0x000fda0003f05300 */
[----:B-12---:R-:W-:Y:S05]  /*0870*/  @!P0 BRA `(.L_x_6) ;  /* 0x0000000000288947 */ /* 0x006fea0003800000 */
[----:B------:R-:W0:Y:S02]  /*0880*/  LDC R11, c[0x0][0x634] ;  /* 0x00018d00ff0b7b82 */ /* 0x000e240000000800 */
[----:B0-----:R-:W-:-:S05]  /*0890*/  IADD3 R11, P0, R16, R11, RZ ;  /* 0x0000000b100b7210 */ /* 0x001fca0007f1e0ff */
[----:B------:R-:W-:-:S04]  /*08a0*/  IMAD.X R13, RZ, RZ, R17, P0 ;  /* 0x000000ffff0d7224 */ /* 0x000fc800000e0611 */
[----:B------:R-:W-:-:S04]  /*08b0*/  IMAD.WIDE.U32 R6, R13, R14, RZ ;  /* 0x0000000e0d067225 */ /* 0x000fc800078e00ff */
[----:B------:R-:W-:-:S04]  /*08c0*/  IMAD.WIDE.U32 R8, P0, R11, R15, R6 ;  /* 0x0000000f0b087225 */ /* 0x000fc80007800006 */
[----:B------:R-:W-:-:S04]  /*08d0*/  IMAD.WIDE.U32 R6, R11, R14, RZ ;  /* 0x0000000e0b067225 */ /* 0x000fc800078e00ff */
[----:B------:R-:W-:Y:S01]  /*08e0*/  IMAD.X R11, RZ, RZ, RZ, P0 ;  /* 0x000000ffff0b7224 */ /* 0x000fe200000e06ff */
[----:B------:R-:W-:Y:S01]  /*08f0*/  IADD3 RZ, P0, R7, R8, RZ ;  /* 0x0000000807ff7210 */ /* 0x000fe20007f1e0ff */
[----:B------:R-:W-:-:S04]  /*0900*/  IMAD.MOV.U32 R10, RZ, RZ, R9 ;  /* 0x000000ffff0a7224 */ /* 0x000fc800078e0009 */
[----:B------:R-:W-:-:S08]  /*0910*/  IMAD.WIDE.U32.X R6, R13, R15, R10, P0 ;  /* 0x0000000f0d067225 */ /* 0x000fd000000e040a */
.L_x_6:
[-CC-:B------:R-:W-:Y:S01]  /*0920*/  SHF.R.U64 R23, R6, R0.reuse, R7.reuse ;  /* 0x0000000006177219 */ /* 0x180fe20000001207 */
[----:B------:R-:W0:Y:S01]  /*0930*/  LDC R10, c[0x0][0x618] ;  /* 0x00018600ff0a7b82 */ /* 0x000e220000000800 */
[----:B------:R-:W-:Y:S01]  /*0940*/  SHF.R.U32.HI R5, RZ, R0, R7 ;  /* 0x00000000ff057219 */ /* 0x000fe20000011607 */
[----:B------:R-:W-:Y:S01]  /*0950*/  ULDC UR4, c[0x0][0x150] ;  /* 0x0000540000047ab9 */ /* 0x000fe20000000800 */
[----:B------:R-:W-:Y:S02]  /*0960*/  IADD3 R9, P0, RZ, -R23, RZ ;  /* 0x80000017ff097210 */ /* 0x000fe40007f1e0ff */
[----:B------:R-:W-:-:S03]  /*0970*/  I2FP.F32.U32 R0, R4 ;  /* 0x0000000400007245 */ /* 0x000fc60000201000 */
[----:B------:R-:W1:Y:S01]  /*0980*/  LDC.64 R28, c[0x0][0x640] ;  /* 0x00019000ff1c7b82 */ /* 0x000e620000000a00 */
[----:B------:R-:W-:Y:S02]  /*0990*/  IMAD.X R11, RZ, RZ, ~R5, P0 ;  /* 0x000000ffff0b7224 */ /* 0x000fe400000e0e05 */
[----:B------:R-:W-:Y:S01]  /*09a0*/  FMUL R0, R0, UR4 ;  /* 0x0000000400007c20 */ /* 0x000fe20008400000 */
[----:B------:R-:W-:Y:S01]  /*09b0*/  IMAD.WIDE.U32 R6, R9, R20, R16 ;  /* 0x0000001409067225 */ /* 0x000fe200078e0010 */
[----:B------:R-:W-:-:S03]  /*09c0*/  ULDC UR4, c[0x0][0x154] ;  /* 0x0000550000047ab9 */ /* 0x000fc60000000800 */
[----:B------:R-:W-:Y:S01]  /*09d0*/  IMAD R8, R11, R20, RZ ;  /* 0x000000140b087224 */ /* 0x000fe200078e02ff */
[----:B------:R-:W2:Y:S01]  /*09e0*/  LDC R5, c[0x0][0x144] ;  /* 0x00005100ff057b82 */ /* 0x000ea20000000800 */
[----:B------:R-:W3:Y:S02]  /*09f0*/  F2I.U32.TRUNC.NTZ R0, R0 ;  /* 0x0000000000007305 */ /* 0x000ee4000020f000 */
[----:B------:R-:W-:-:S04]  /*0a00*/  IMAD R9, R9, R21, R8 ;  /* 0x0000001509097224 */ /* 0x000fc800078e0208 */
[----:B------:R-:W-:Y:S01]  /*0a10*/  IMAD.IADD R7, R7, 0x1, R9 ;  /* 0x0000000107077824 */ /* 0x000fe200078e0209 */
[----:B------:R-:W4:Y:S01]  /*0a20*/  LDC R12, c[0x0][0x608] ;  /* 0x00018200ff0c7b82 */ /* 0x000f220000000800 */
[----:B------:R-:W-:-:S03]  /*0a30*/  IMAD.MOV.U32 R9, RZ, RZ, -0x1 ;  /* 0xffffffffff097424 */ /* 0x000fc600078e00ff */
[-CC-:B0-----:R-:W-:Y:S02]  /*0a40*/  SHF.R.U64 R20, R6, R10.reuse, R7.reuse ;  /* 0x0000000a06147219 */ /* 0x181fe40000001207 */
[----:B------:R-:W-:Y:S02]  /*0a50*/  I2FP.F32.U32 R6, R3 ;  /* 0x0000000300067245 */ /* 0x000fe40000201000 */
[----:B------:R-:W0:Y:S01]  /*0a60*/  LDC R26, c[0x0][0x658] ;  /* 0x00019600ff1a7b82 */ /* 0x000e220000000800 */
[----:B-1----:R-:W-:Y:S01]  /*0a70*/  ISETP.NE.U32.AND P0, PT, R28, RZ, PT ;  /* 0x000000ff1c00720c */ /* 0x002fe20003f05070 */
[----:B---3--:R-:W-:Y:S01]  /*0a80*/  IMAD.MOV R8, RZ, RZ, -R0 ;  /* 0x000000ffff087224 */ /* 0x008fe200078e0a00 */
[----:B------:R-:W-:Y:S01]  /*0a90*/  SHF.R.U32.HI R7, RZ, R10, R7 ;  /* 0x0000000aff077219 */ /* 0x000fe20000011607 */
[----:B------:R-:W-:Y:S01]  /*0aa0*/  FMUL R6, R6, UR4 ;  /* 0x0000000406067c20 */ /* 0x000fe20008400000 */
[----:B------:R-:W-:-:S03]  /*0ab0*/  ISETP.NE.AND.EX P0, PT, R29, RZ, PT, P0 ;  /* 0x000000ff1d00720c */ /* 0x000fc60003f05300 */
[----:B------:R-:W1:Y:S01]  /*0ac0*/  LDC R14, c[0x0][0x148] ;  /* 0x00005200ff0e7b82 */ /* 0x000e620000000800 */
[----:B--2---:R-:W-:-:S07]  /*0ad0*/  IMAD R0, R5, R8, R4 ;  /* 0x0000000805007224 */ /* 0x004fce00078e0204 */
[----:B------:R-:W2:Y:S01]  /*0ae0*/  LDC R24, c[0x0][0x600] ;  /* 0x00018000ff187b82 */ /* 0x000ea20000000800 */
[-CC-:B----4-:R-:W-:Y:S02]  /*0af0*/  SHF.R.U64 R30, R20, R12.reuse, R7.reuse ;  /* 0x0000000c141e7219 */ /* 0x190fe40000001207 */
[----:B------:R-:W-:Y:S01]  /*0b00*/  SHF.R.U32.HI R5, RZ, R12, R7 ;  /* 0x0000000cff057219 */ /* 0x000fe20000011607 */
[----:B------:R-:W-:Y:S01]  /*0b10*/  IMAD.MOV.U32 R7, RZ, RZ, 0x1 ;  /* 0x00000001ff077424 */ /* 0x000fe200078e00ff */
[----:B------:R3:W4:Y:S03]  /*0b20*/  F2I.U32.TRUNC.NTZ R12, R6 ;  /* 0x00000006000c7305 */ /* 0x000726000020f000 */
[----:B------:R-:W1:Y:S01]  /*0b30*/  LDC R15, c[0x0][0x648] ;  /* 0x00019200ff0f7b82 */ /* 0x000e620000000800 */
[-C--:B0-----:R-:W-:Y:S02]  /*0b40*/  SHF.L.U32 R4, R9, R26.reuse, RZ ;  /* 0x0000001a09047219 */ /* 0x081fe400000006ff */
[----:B------:R-:W-:-:S02]  /*0b50*/  SHF.R.U64 R32, R30, R26, R5 ;  /* 0x0000001a1e207219 */ /* 0x000fc40000001205 */
[----:B------:R-:W-:Y:S02]  /*0b60*/  LOP3.LUT R11, RZ, R4, RZ, 0x33, !PT ;  /* 0x00000004ff0b7212 */ /* 0x000fe400078e33ff */
[-C--:B------:R-:W-:Y:S01]  /*0b70*/  SHF.R.U32.HI R5, RZ, R26.reuse, R5 ;  /* 0x0000001aff057219 */ /* 0x080fe20000011605 */
[----:B------:R-:W0:Y:S01]  /*0b80*/  LDC R21, c[0x0][0x638] ;  /* 0x00018e00ff157b82 */ /* 0x000e220000000800 */
[----:B------:R-:W-:Y:S01]  /*0b90*/  SHF.L.U32 R10, R7, R26, RZ ;  /* 0x0000001a070a7219 */ /* 0x000fe200000006ff */
[----:B------:R-:W-:-:S06]  /*0ba0*/  IMAD.MOV.U32 R4, RZ, RZ, R32 ;  /* 0x000000ffff047224 */ /* 0x000fcc00078e0020 */
[----:B------:R-:W0:Y:S01]  /*0bb0*/  LDC R146, c[0x0][0x610] ;  /* 0x00018400ff927b82 */ /* 0x000e220000000800 */
[----:B---34-:R-:W-:Y:S05]  /*0bc0*/  @!P0 BRA `(.L_x_7) ;  /* 0x0000000000288947 */ /* 0x018fea0003800000 */
[----:B------:R-:W3:Y:S02]  /*0bd0*/  LDC R9, c[0x0][0x64c] ;  /* 0x00019300ff097b82 */ /* 0x000ee40000000800 */
[----:B---3--:R-:W-:-:S05]  /*0be0*/  IADD3 R9, P0, R32, R9, RZ ;  /* 0x0000000920097210 */ /* 0x008fca0007f1e0ff */
        /* <DEDUP_REMOVED lines=8> */
.L_x_7:
[----:B-1----:R-:W-:Y:S01]  /*0c70*/  SHF.R.U64 R4, R4, R15, R5 ;  /* 0x0000000f04047219 */ /* 0x002fe20000001205 */
[----:B--2---:R-:W-:Y:S01]  /*0c80*/  VIADD R5, R24, 0xffffffff ;  /* 0xffffffff18057836 */ /* 0x004fe20000000000 */
[----:B------:R-:W-:Y:S01]  /*0c90*/  LOP3.LUT R11, R30, R11, RZ, 0xc0, !PT ;  /* 0x0000000b1e0b7212 */ /* 0x000fe200078ec0ff */
[----:B------:R-:W-:Y:S02]  /*0ca0*/  IMAD.MOV R12, RZ, RZ, -R12 ;  /* 0x000000ffff0c7224 */ /* 0x000fe400078e0a0c */
[----:B------:R-:W-:Y:S01]  /*0cb0*/  IMAD.MOV R6, RZ, RZ, -R4 ;  /* 0x000000ffff067224 */ /* 0x000fe200078e0a04 */
[----:B------:R-:W-:Y:S01]  /*0cc0*/  LOP3.LUT R5, R20, R5, RZ, 0xc0, !PT ;  /* 0x0000000514057212 */ /* 0x000fe200078ec0ff */
[----:B------:R-:W-:Y:S02]  /*0cd0*/  @P3 IMAD R0, R14, R12, R3 ;  /* 0x0000000c0e003224 */ /* 0x000fe400078e0203 */
[----:B------:R-:W-:Y:S02]  /*0ce0*/  IMAD R11, R10, R4, R11 ;  /* 0x000000040a0b7224 */ /* 0x000fe400078e020b */
[----:B0-----:R-:W-:-:S02]  /*0cf0*/  IMAD R3, R6, R21, R32 ;  /* 0x0000001506037224 */ /* 0x001fc400078e0220 */
[----:B------:R-:W-:Y:S02]  /*0d00*/  IMAD R146, R11, R146, R0 ;  /* 0x000000920b927224 */ /* 0x000fe400078e0200 */
[----:B------:R-:W-:Y:S02]  /*0d10*/  IMAD R3, R3, R24, R5 ;  /* 0x0000001803037224 */ /* 0x000fe400078e0205 */
[----:B------:R-:W-:-:S03]  /*0d20*/  IMAD.MOV.U32 R0, RZ, RZ, 0x1 ;  /* 0x00000001ff007424 */ /* 0x000fc600078e00ff */
[----:B------:R-:W-:Y:S02]  /*0d30*/  SEL R147, R3, R146, !P3 ;  /* 0x0000009203937207 */ /* 0x000fe40005800000 */
[----:B------:R-:W-:-:S07]  /*0d40*/  SEL R146, R146, R3, !P3 ;  /* 0x0000000392927207 */ /* 0x000fce0005800000 */
.L_x_5:
[----:B------:R-:W-:-:S08]  /*0d50*/  NOP ;  /* 0x0000000000007918 */ /* 0x000fd00000000000 */
[----:B------:R-:W0:Y:S02]  /*0d60*/  USETMAXREG.TRY_ALLOC.CTAPOOL UP0, 0xe8 ;  /* 0x000000e8000079c8 */ /* 0x000e240008000600 */
[----:B0-----:R-:W-:-:S13]  /*0d70*/  PLOP3.LUT P0, PT, PT, PT, UP0, 0x80, 0x0 ;  /* 0x000000000000781c */ /* 0x001fda0003f0f008 */
[----:B------:R-:W-:Y:S05]  /*0d80*/  @!P0 BRA `(.L_x_5) ;  /* 0xfffffffc00f08947 */ /* 0x000fea000383ffff */
[----:B------:R-:W-:Y:S01]  /*0d90*/  ULDC.64 UR4, c[0x0][0x598] ;  /* 0x0001660000047ab9 */ /* 0x000fe20000000a00 */
[----:B------:R-:W-:Y:S01]  /*0da0*/  ULDC.64 UR36, c[0x0][0x208] ;  /* 0x0000820000247ab9 */ /* 0x000fe20000000a00 */
[----:B------:R-:W-:-:S04]  /*0db0*/  ISETP.NE.U32.AND P0, PT, RZ, UR4, PT ;  /* 0x00000004ff007c0c */ /* 0x000fc8000bf05070 */
[----:B------:R-:W-:-:S13]  /*0dc0*/  ISETP.NE.AND.EX P0, PT, RZ, UR5, PT, P0 ;  /* 0x00000005ff007c0c */ /* 0x000fda000bf05300 */
[----:B------:R-:W-:Y:S05]  /*0dd0*/  @!P0 BRA `(.L_x_8) ;  /* 0x00000000001c8947 */ /* 0x000fea0003800000 */
[----:B------:R-:W0:Y:S02]  /*0de0*/  LDC.64 R4, c[0x0][0x598] ;  /* 0x00016600ff047b82 */ /* 0x000e240000000a00 */
[----:B0-----:R-:W2:Y:S02]  /*0df0*/  LDG.E.64 R4, desc[UR36][R4.64] ;  /* 0x0000002404047981 */ /* 0x001ea4000c1e1b00 */
[----:B--2---:R-:W-:-:S04]  /*0e00*/  ISETP.NE.U32.AND P0, PT, R4, RZ, PT ;  /* 0x000000ff0400720c */ /* 0x004fc80003f05070 */
[----:B------:R-:W-:-:S13]  /*0e10*/  ISETP.NE.AND.EX P0, PT, R5, RZ, PT, P0 ;  /* 0x000000ff0500720c */ /* 0x000fda0003f05300 */
[----:B------:R-:W-:Y:S05]  /*0e20*/  @!P0 BRA `(.L_x_8) ;  /* 0x0000000000088947 */ /* 0x000fea0003800000 */
[----:B------:R0:W5:Y:S01]  /*0e30*/  LD.E R145, desc[UR36][R4.64] ;  /* 0x0000002404917980 */ /* 0x000162000c101900 */
[----:B------:R-:W-:Y:S05]  /*0e40*/  BRA `(.L_x_9) ;  /* 0x0000000000247947 */ /* 0x000fea0003800000 */
.L_x_8:
[----:B------:R-:W-:Y:S02]  /*0e50*/  ULDC.64 UR4, c[0x0][0x588] ;  /* 0x0001620000047ab9 */ /* 0x000fe40000000a00 */
[----:B------:R-:W-:-:S04]  /*0e60*/  ISETP.NE.U32.AND P0, PT, RZ, UR4, PT ;  /* 0x00000004ff007c0c */ /* 0x000fc8000bf05070 */
[----:B------:R-:W-:-:S13]  /*0e70*/  ISETP.NE.AND.EX P0, PT, RZ, UR5, PT, P0 ;  /* 0x00000005ff007c0c */ /* 0x000fda000bf05300 */
[----:B------:R-:W-:Y:S05]  /*0e80*/  @!P0 BRA `(.L_x_10) ;  /* 0x00000000000c8947 */ /* 0x000fea0003800000 */
[----:B------:R-:W0:Y:S02]  /*0e90*/  LDC.64 R4, c[0x0][0x588] ;  /* 0x00016200ff047b82 */ /* 0x000e240000000a00 */
[----:B0-----:R1:W5:Y:S01]  /*0ea0*/  LDG.E R145, desc[UR36][R4.64] ;  /* 0x0000002404917981 */ /* 0x001362000c1e1900 */
[----:B------:R-:W-:Y:S05]  /*0eb0*/  BRA `(.L_x_9) ;  /* 0x0000000000087947 */ /* 0x000fea0003800000 */
.L_x_10:
[----:B------:R-:W-:Y:S02]  /*0ec0*/  ULDC UR4, c[0x0][0x580] ;  /* 0x0001600000047ab9 */ /* 0x000fe40000000800 */
[----:B------:R-:W-:-:S07]  /*0ed0*/  IMAD.U32 R145, RZ, RZ, UR4 ;  /* 0x00000004ff917e24 */ /* 0x000fce000f8e00ff */
.L_x_9:
[----:B------:R-:W-:Y:S02]  /*0ee0*/  ULDC.64 UR4, c[0x0][0x5a0] ;  /* 0x0001680000047ab9 */ /* 0x000fe40000000a00 */
[----:B------:R-:W-:-:S04]  /*0ef0*/  ISETP.NE.U32.AND P0, PT, RZ, UR4, PT ;  /* 0x00000004ff007c0c */ /* 0x000fc8000bf05070 */
[----:B------:R-:W-:-:S13]  /*0f00*/  ISETP.NE.AND.EX P0, PT, RZ, UR5, PT, P0 ;  /* 0x00000005ff007c0c */ /* 0x000fda000bf05300 */
[----:B------:R-:W-:Y:S05]  /*0f10*/  @!P0 BRA `(.L_x_11) ;  /* 0x00000000001c8947 */ /* 0x000fea0003800000 */
[----:B01----:R-:W0:Y:S02]  /*0f20*/  LDC.64 R4, c[0x0][0x5a0] ;  /* 0x00016800ff047b82 */ /* 0x003e240000000a00 */
[----:B0-----:R-:W2:Y:S02]  /*0f30*/  LDG.E.64 R4, desc[UR36][R4.64] ;  /* 0x0000002404047981 */ /* 0x001ea4000c1e1b00 */
[----:B--2---:R-:W-:-:S04]  /*0f40*/  ISETP.NE.U32.AND P0, PT, R4, RZ, PT ;  /* 0x000000ff0400720c */ /* 0x004fc80003f05070 */
[----:B------:R-:W-:-:S13]  /*0f50*/  ISETP.NE.AND.EX P0, PT, R5, RZ, PT, P0 ;  /* 0x000000ff0500720c */ /* 0x000fda0003f05300 */
[----:B------:R-:W-:Y:S05]  /*0f60*/  @!P0 BRA `(.L_x_11) ;  /* 0x0000000000088947 */ /* 0x000fea0003800000 */
[----:B------:R0:W5:Y:S01]  /*0f70*/  LD.E R144, desc[UR36][R4.64] ;  /* 0x0000002404907980 */ /* 0x000162000c101900 */
[----:B------:R-:W-:Y:S05]  /*0f80*/  BRA `(.L_x_12) ;  /* 0x0000000000247947 */ /* 0x000fea0003800000 */
.L_x_11:
[----:B------:R-:W-:Y:S02]  /*0f90*/  ULDC.64 UR4, c[0x0][0x590] ;  /* 0x0001640000047ab9 */ /* 0x000fe40000000a00 */
[----:B------:R-:W-:-:S04]  /*0fa0*/  ISETP.NE.U32.AND P0, PT, RZ, UR4, PT ;  /* 0x00000004ff007c0c */ /* 0x000fc8000bf05070 */
[----:B------:R-:W-:-:S13]  /*0fb0*/  ISETP.NE.AND.EX P0, PT, RZ, UR5, PT, P0 ;  /* 0x00000005ff007c0c */ /* 0x000fda000bf05300 */
[----:B------:R-:W-:Y:S05]  /*0fc0*/  @!P0 BRA `(.L_x_13) ;  /* 0x00000000000c8947 */ /* 0x000fea0003800000 */
[----:B01----:R-:W0:Y:S02]  /*0fd0*/  LDC.64 R4, c[0x0][0x590] ;  /* 0x00016400ff047b82 */ /* 0x003e240000000a00 */
[----:B0-----:R1:W5:Y:S01]  /*0fe0*/  LDG.E R144, desc[UR36][R4.64] ;  /* 0x0000002404907981 */ /* 0x001362000c1e1900 */
[----:B------:R-:W-:Y:S05]  /*0ff0*/  BRA `(.L_x_12) ;  /* 0x0000000000087947 */ /* 0x000fea0003800000 */
.L_x_13:
[----:B------:R-:W-:Y:S02]  /*1000*/  ULDC UR4, c[0x0][0x584] ;  /* 0x0001610000047ab9 */ /* 0x000fe40000000800 */
[----:B------:R-:W-:-:S07]  /*1010*/  IMAD.U32 R144, RZ, RZ, UR4 ;  /* 0x00000004ff907e24 */ /* 0x000fce000f8e00ff */
.L_x_12:
[----:B------:R-:W-:-:S13]  /*1020*/  LOP3.LUT P0, RZ, R0, 0xff, RZ, 0xc0, !PT ;  /* 0x000000ff00ff7812 */ /* 0x000fda000780c0ff */
[----:B------:R-:W-:Y:S05]  /*1030*/  @!P0 EXIT ;  /* 0x000000000000894d */ /* 0x000fea0003800000 */
[----:B------:R-:W-:Y:S01]  /*1040*/  ULDC UR4, c[0x0][0x28c] ;  /* 0x0000a30000047ab9 */ /* 0x000fe20000000800 */
[----:B------:R-:W-:Y:S01]  /*1050*/  LOP3.LUT R162, R19, 0x1, RZ, 0xfc, !PT ;  /* 0x0000000113a27812 */ /* 0x000fe200078efcff */
[----:B------:R-:W-:Y:S01]  /*1060*/  UIADD3 UR4, UR4, 0xf, URZ ;  /* 0x0000000f04047890 */ /* 0x000fe2000fffe03f */
[----:B------:R-:W-:Y:S01]  /*1070*/  UMOV UR38, URZ ;  /* 0x0000003f00267c82 */ /* 0x000fe20008000000 */
[----:B------:R-:W-:Y:S02]  /*1080*/  UMOV UR39, URZ ;  /* 0x0000003f00277c82 */ /* 0x000fe40008000000 */
[----:B------:R-:W-:-:S04]  /*1090*/  USHF.R.S32.HI UR5, URZ, 0x1f, UR4 ;  /* 0x0000001f3f057899 */ /* 0x000fc80008011404 */
[----:B------:R-:W-:-:S04]  /*10a0*/  ULEA.HI UR5, UR5, UR4, URZ, 0x4 ;  /* 0x0000000405057291 */ /* 0x000fc8000f8f203f */
[----:B------:R-:W-:-:S12]  /*10b0*/  USHF.R.S32.HI UR40, URZ, 0x4, UR5 ;  /* 0x000000043f287899 */ /* 0x000fd80008011405 */
.L_x_265:
[----:B------:R-:W-:Y:S01]  /*10c0*/  LOP3.LUT R0, R18, 0x80, RZ, 0xc0, !PT ;  /* 0x0000008012007812 */ /* 0x000fe200078ec0ff */
[----:B------:R-:W2:Y:S01]  /*10d0*/  S2UR UR6, SR_CgaCtaId ;  /* 0x00000000000679c3 */ /* 0x000ea20000008800 */
[----:B------:R-:W-:Y:S02]  /*10e0*/  UMOV UR41, 0x400 ;  /* 0x0000040000297882 */ /* 0x000fe40000000000 */
[----:B------:R-:W-:-:S06]  /*10f0*/  SHF.R.U32.HI R0, RZ, 0x7, R0 ;  /* 0x00000007ff007819 */ /* 0x000fcc0000011600 */
[----:B---3--:R-:W3:Y:S01]  /*1100*/  SHFL.IDX PT, R0, R0, RZ, 0x1f ;  /* 0x00001fff00007589 */ /* 0x008ee200000e0000 */
[----:B--2---:R-:W-:Y:S01]  /*1110*/  ULEA UR41, UR6, UR41, 0x18 ;  /* 0x0000002906297291 */ /* 0x004fe2000f8ec03f */
[----:B---3--:R-:W-:-:S13]  /*1120*/  R2UR UR4, R0 ;  /* 0x00000000000472ca */ /* 0x008fda00000e0000 */
[----:B------:R-:W-:-:S04]  /*1130*/  ULEA.HI UR5, UR4, UR4, URZ, 0x1 ;  /* 0x0000000404057291 */ /* 0x000fc8000f8f083f */
[----:B------:R-:W-:-:S04]  /*1140*/  ULOP3.LUT UR5, UR5, 0x1ffffe, URZ, 0xc0, !UPT ;  /* 0x001ffffe05057892 */ /* 0x000fc8000f8ec03f */
[----:B------:R-:W-:-:S03]  /*1150*/  UIADD3 UR5, UR4, -UR5, URZ ;  /* 0x8000000504057290 */ /* 0x000fc6000fffe03f */
[----:B------:R-:W-:Y:S01]  /*1160*/  ULDC UR4, c[0x0][0x28c] ;  /* 0x0000a30000047ab9 */ /* 0x000fe20000000800 */
[----:B------:R-:W-:Y:S01]  /*1170*/  ULEA UR5, UR5, UR41, 0xb ;  /* 0x0000002905057291 */ /* 0x000fe2000f8e583f */
[----:B------:R-:W-:-:S03]  /*1180*/  ISETP.LT.AND P0, PT, RZ, UR4, PT ;  /* 0x00000004ff007c0c */ /* 0x000fc6000bf01270 */
[----:B------:R-:W-:-:S04]  /*1190*/  UIADD3 UR5, UR5, 0x200, URZ ;  /* 0x0000020005057890 */ /* 0x000fc8000fffe03f */
[----:B------:R-:W-:-:S04]  /*11a0*/  USHF.R.U32.HI UR5, URZ, 0x4, UR5 ;  /* 0x000000043f057899 */ /* 0x000fc80008011605 */
[----:B------:R-:W-:Y:S02]  /*11b0*/  ULOP3.LUT UR42, UR5, 0x3fff, URZ, 0xc0, !UPT ;  /* 0x00003fff052a7892 */ /* 0x000fe4000f8ec03f */
[----:B01--45:R-:W-:Y:S10]  /*11c0*/  @P0 BRA `(.L_x_14) ;  /* 0x0000000000400947 */ /* 0x033ff40003800000 */
[----:B------:R-:W-:Y:S01]  /*11d0*/  MOV R0, 0x0 ;  /* 0x0000000000007802 */ /* 0x000fe20000000f00 */
[----:B------:R-:W-:Y:S01]  /*11e0*/  ULDC.64 UR4, c[0x4][0x68] ;  /* 0x01001a0000047ab9 */ /* 0x000fe20000000a00 */
[----:B------:R-:W-:Y:S01]  /*11f0*/  ULDC.64 UR6, c[0x4][0x8] ;  /* 0x0100020000067ab9 */ /* 0x000fe20000000a00 */
[----:B01----:R-:W-:Y:S01]  /*1200*/  IMAD.U32 R4, RZ, RZ, UR4 ;  /* 0x00000004ff047e24 */ /* 0x003fe2000f8e00ff */
[----:B------:R0:W1:Y:S01]  /*1210*/  LDC.64 R14, c[0x4][R0] ;  /* 0x01000000000e7b82 */ /* 0x0000620000000a00 */
[----:B------:R-:W-:Y:S01]  /*1220*/  IMAD.U32 R5, RZ, RZ, UR5 ;  /* 0x00000005ff057e24 */ /* 0x000fe2000f8e00ff */
[----:B------:R-:W-:Y:S01]  /*1230*/  ULDC.64 UR4, c[0x4][0x70] ;  /* 0x01001c0000047ab9 */ /* 0x000fe20000000a00 */
[----:B------:R-:W-:Y:S02]  /*1240*/  IMAD.U32 R10, RZ, RZ, UR6 ;  /* 0x00000006ff0a7e24 */ /* 0x000fe4000f8e00ff */
[----:B------:R-:W-:Y:S02]  /*1250*/  IMAD.U32 R6, RZ, RZ, UR4 ;  /* 0x00000004ff067e24 */ /* 0x000fe4000f8e00ff */
[----:B------:R-:W-:-:S02]  /*1260*/  IMAD.U32 R7, RZ, RZ, UR5 ;  /* 0x00000005ff077e24 */ /* 0x000fc4000f8e00ff */
[----:B------:R-:W-:Y:S02]  /*1270*/  IMAD.U32 R11, RZ, RZ, UR7 ;  /* 0x00000007ff0b7e24 */ /* 0x000fe4000f8e00ff */
[----:B------:R-:W-:Y:S02]  /*1280*/  IMAD.MOV.U32 R8, RZ, RZ, 0x1e1 ;  /* 0x000001e1ff087424 */ /* 0x000fe400078e00ff */
[----:B------:R-:W-:Y:S02]  /*1290*/  IMAD.MOV.U32 R12, RZ, RZ, 0x1 ;  /* 0x00000001ff0c7424 */ /* 0x000fe400078e00ff */
[----:B0-----:R-:W-:-:S07]  /*12a0*/  IMAD.MOV.U32 R13, RZ, RZ, RZ ;  /* 0x000000ffff0d7224 */ /* 0x001fce00078e00ff */
[----:B------:R-:W-:-:S07]  /*12b0*/  LEPC R20, `(.L_x_14) ;  /* 0x000000001014794e */ /* 0x000fce0000000000 */
[----:B-1---5:R-:W-:Y:S05]  /*12c0*/  CALL.ABS.NOINC R14 ;  /* 0x000000000e007343 */ /* 0x022fea0003c00000 */
.L_x_14:
[----:B------:R-:W-:-:S13]  /*12d0*/  ISETP.NE.AND P0, PT, R162, 0x3, PT ;  /* 0x00000003a200780c */ /* 0x000fda0003f05270 */
[----:B------:R-:W-:Y:S05]  /*12e0*/  @!P0 BRA `(.L_x_15) ;  /* 0x0000000000048947 */ /* 0x000fea0003800000 */
[----:B------:R-:W-:Y:S01]  /*12f0*/  BPT.TRAP 0x1 ;  /* 0x000000040000795c */ /* 0x000fe20000300000 */
.L_x_15:
[----:B------:R-:W-:Y:S02]  /*1300*/  IMAD.U32 R3, RZ, RZ, UR39 ;  /* 0x00000027ff037e24 */ /* 0x000fe4000f8e00ff */
[----:B------:R-:W-:-:S03]  /*1310*/  IMAD.U32 R0, RZ, RZ, UR38 ;  /* 0x00000026ff007e24 */ /* 0x000fc6000f8e00ff */
[----:B------:R-:W-:Y:S02]  /*1320*/  LEA R3, R3, UR41, 0x3 ;  /* 0x0000002903037c11 */ /* 0x000fe4000f8e18ff */
[----:B------:R-:W-:-:S04]  /*1330*/  SHF.L.U32 R0, R0, 0x1f, RZ ;  /* 0x0000001f00007819 */ /* 0x000fc800000006ff */
[----:B------:R2:W3:Y:S01]  /*1340*/  SYNCS.PHASECHK.TRANS64.TRYWAIT P1, [R3+URZ], R0 ;  /* 0x00000000030075a7 */ /* 0x0004e2000802017f */
[----:B------:R-:W-:Y:S05]  /*1350*/  @!P0 BRA `(.L_x_16) ;  /* 0x0000000000048947 */ /* 0x000fea0003800000 */
[----:B------:R-:W-:Y:S01]  /*1360*/  BPT.TRAP 0x1 ;  /* 0x000000040000795c */ /* 0x000fe20000300000 */
.L_x_16:
[----:B---3--:R-:W-:Y:S05]  /*1370*/  @P1 BRA `(.L_x_17) ;  /* 0x0000000000081947 */ /* 0x008fea0003800000 */
[----:B------:R-:W3:Y:S02]  /*1380*/  SYNCS.PHASECHK.TRANS64.TRYWAIT P1, [R3+URZ], R0 ;  /* 0x00000000030075a7 */ /* 0x000ee4000802017f */
[----:B---3--:R-:W-:Y:S05]  /*1390*/  @!P1 BRA `(.L_x_18) ;  /* 0x000000b000489947 */ /* 0x008fea0003800000 */
.L_x_17:
[----:B------:R-:W-:-:S04]  /*13a0*/  UISETP.LT.AND UP0, UPT, UR40, 0x1, UPT ;  /* 0x000000012800788c */ /* 0x000fc8000bf01270 */
[----:B------:R-:W-:-:S06]  /*13b0*/  USEL UR4, UR40, 0x1, UP0 ;  /* 0x0000000128047887 */ /* 0x000fcc0008000000 */
[----:B--23--:R-:W-:Y:S01]  /*13c0*/  IMAD.U32 R0, RZ, RZ, UR4 ;  /* 0x00000004ff007e24 */ /* 0x00cfe2000f8e00ff */
[----:B------:R-:W-:Y:S05]  /*13d0*/  WARPSYNC.ALL ;  /* 0x0000000000007948 */ /* 0x000fea0003800000 */
[----:B------:R-:W-:-:S04]  /*13e0*/  IADD3 R0, -R0, UR40, RZ ;  /* 0x0000002800007c10 */ /* 0x000fc8000fffe1ff */
[----:B------:R-:W-:Y:S01]  /*13f0*/  ISETP.GE.AND P1, PT, R0, 0x1, PT ;  /* 0x000000010000780c */ /* 0x000fe20003f26270 */
[----:B------:R-:W-:Y:S01]  /*1400*/  UIADD3 UR4, UR41, 0x2d200, URZ ;  /* 0x0002d20029047890 */ /* 0x000fe2000fffe03f */
[----:B------:R-:W-:Y:S01]  /*1410*/  WARPGROUP.ARRIVE ;  /* 0x00000000000079c5 */ /* 0x000fe20000000000 */
[----:B------:R-:W-:Y:S02]  /*1420*/  ULOP3.LUT UR20, UR42, 0x10000, URZ, 0xfc, !UPT ;  /* 0x000100002a147892 */ /* 0x000fe4000f8efc3f */
[----:B------:R-:W-:Y:S02]  /*1430*/  USHF.R.U32.HI UR4, URZ, 0x4, UR4 ;  /* 0x000000043f047899 */ /* 0x000fe40008011604 */
[----:B------:R-:W-:Y:S02]  /*1440*/  UIMAD UR24, UR39, 0x300, UR20 ;  /* 0x00000300271878a4 */ /* 0x000fe4000f8e0214 */
[----:B------:R-:W-:Y:S01]  /*1450*/  ULOP3.LUT UR4, UR4, 0x3fff, URZ, 0xc0, !UPT ;  /* 0x00003fff04047892 */ /* 0x000fe2000f8ec03f */
[----:B------:R-:W-:Y:S01]  /*1460*/  UMOV UR25, 0xc0000010 ;  /* 0xc000001000197882 */ /* 0x000fe20000000000 */
[----:B------:R-:W-:-:S02]  /*1470*/  UMOV UR27, 0xc0000010 ;  /* 0xc0000010001b7882 */ /* 0x000fc40000000000 */
[----:B------:R-:W-:Y:S01]  /*1480*/  ULOP3.LUT UR21, UR4, 0x10000, URZ, 0xfc, !UPT ;  /* 0x0001000004157892 */ /* 0x000fe2000f8efc3f */
[----:B------:R-:W-:Y:S01]  /*1490*/  UMOV UR8, UR24 ;  /* 0x0000001800087c82 */ /* 0x000fe20008000000 */
[----:B------:R-:W-:Y:S02]  /*14a0*/  UMOV UR9, UR25 ;  /* 0x0000001900097c82 */ /* 0x000fe40008000000 */
[----:B------:R-:W-:Y:S01]  /*14b0*/  UIMAD UR26, UR39, 0xa0, UR21 ;  /* 0x000000a0271a78a4 */ /* 0x000fe2000f8e0215 */
[----:B------:R-:W-:Y:S01]  /*14c0*/  UMOV UR11, 0xc0000010 ;  /* 0xc0000010000b7882 */ /* 0x000fe20000000000 */
[----:B------:R-:W-:Y:S02]  /*14d0*/  UMOV UR4, UR24 ;  /* 0x0000001800047c82 */ /* 0x000fe40008000000 */
[----:B------:R-:W-:Y:S02]  /*14e0*/  UIADD3 UR10, UR26, 0x20, URZ ;  /* 0x000000201a0a7890 */ /* 0x000fe4000fffe03f */
[----:B------:R-:W-:Y:S01]  /*14f0*/  UIADD3 UR6, UR26, 0x40, URZ ;  /* 0x000000401a067890 */ /* 0x000fe2000fffe03f */
[----:B------:R-:W-:-:S02]  /*1500*/  UMOV UR5, UR25 ;  /* 0x0000001900057c82 */ /* 0x000fc40008000000 */
[----:B------:R-:W-:Y:S01]  /*1510*/  HGMMA.64x16x16.F32.BF16 R136, gdesc[UR24], RZ, !UPT, gsb0 ;  /* 0x00200000188879f0 */ /* 0x000fe2000c0018ff */
[----:B------:R-:W-:Y:S01]  /*1520*/  UMOV UR7, 0xc0000010 ;  /* 0xc000001000077882 */ /* 0x000fe20000000000 */
[----:B------:R-:W-:Y:S01]  /*1530*/  UIADD3 UR18, UR26, 0x60, URZ ;  /* 0x000000601a127890 */ /* 0x000fe2000fffe03f */
[----:B------:R-:W-:Y:S01]  /*1540*/  UMOV UR16, UR24 ;  /* 0x0000001800107c82 */ /* 0x000fe20008000000 */
[----:B------:R-:W-:Y:S01]  /*1550*/  UMOV UR17, UR25 ;  /* 0x0000001900117c82 */ /* 0x000fe20008000000 */
[----:B------:R-:W-:Y:S01]  /*1560*/  UMOV UR19, 0xc0000010 ;  /* 0xc000001000137882 */ /* 0x000fe20000000000 */
[----:B------:R-:W-:Y:S01]  /*1570*/  UIADD3 UR14, UR26, 0x80, URZ ;  /* 0x000000801a0e7890 */ /* 0x000fe2000fffe03f */
[----:B------:R-:W-:Y:S01]  /*1580*/  UMOV UR12, UR24 ;  /* 0x00000018000c7c82 */ /* 0x000fe20008000000 */
[----:B------:R-:W-:Y:S01]  /*1590*/  UMOV UR13, UR25 ;  /* 0x00000019000d7c82 */ /* 0x000fe20008000000 */
[----:B------:R-:W-:Y:S01]  /*15a0*/  UMOV UR15, 0xc0000010 ;  /* 0xc0000010000f7882 */ /* 0x000fe20000000000 */
[----:B------:R-:W-:-:S02]  /*15b0*/  WARPGROUP.DEPBAR.LE gsb0, 0x0 ;  /* 0x00008000000079c5 */ /* 0x000fc40000010000 */
[----:B------:R-:W-:-:S06]  /*15c0*/  WARPGROUP.ARRIVE ;  /* 0x00000000000079c5 */ /* 0x000fcc0000000000 */
[----:B------:R-:W-:Y:S03]  /*15d0*/  HGMMA.64x16x16.F32.BF16 R112, gdesc[UR8], RZ, !UPT, gsb0 ;  /* 0x00200000087079f0 */ /* 0x000fe6000c0018ff */
[----:B------:R-:W-:Y:S02]  /*15e0*/  WARPGROUP.DEPBAR.LE gsb0, 0x0 ;  /* 0x00008000000079c5 */ /* 0x000fe40000010000 */
[----:B------:R-:W-:-:S06]  /*15f0*/  WARPGROUP.ARRIVE ;  /* 0x00000000000079c5 */ /* 0x000fcc0000000000 */
[----:B------:R-:W-:Y:S01]  /*1600*/  HGMMA.64x16x16.F32.BF16 R88, gdesc[UR4], RZ, !UPT, gsb0 ;  /* 0x00200000045879f0 */ /* 0x000fe2000c0018ff */
[----:B------:R-:W-:Y:S02]  /*1610*/  UIADD3 UR4, UR24, 0x100, URZ ;  /* 0x0000010018047890 */ /* 0x000fe4000fffe03f */
[----:B------:R-:W-:Y:S02]  /*1620*/  WARPGROUP.DEPBAR.LE gsb0, 0x0 ;  /* 0x00008000000079c5 */ /* 0x000fe40000010000 */
[----:B------:R-:W-:-:S06]  /*1630*/  WARPGROUP.ARRIVE ;  /* 0x00000000000079c5 */ /* 0x000fcc0000000000 */
[----:B------:R-:W-:Y:S03]  /*1640*/  HGMMA.64x16x16.F32.BF16 R64, gdesc[UR16], RZ, !UPT, gsb0 ;  /* 0x00200000104079f0 */ /* 0x000fe6000c0018ff */
[----:B------:R-:W-:Y:S02]  /*1650*/  WARPGROUP.DEPBAR.LE gsb0, 0x0 ;  /* 0x00008000000079c5 */ /* 0x000fe40000010000 */
[----:B------:R-:W-:-:S06]  /*1660*/  WARPGROUP.ARRIVE ;  /* 0x00000000000079c5 */ /* 0x000fcc0000000000 */
[----:B------:R-:W-:Y:S01]  /*1670*/  HGMMA.64x16x16.F32.BF16 R40, gdesc[UR12], RZ, !UPT, gsb0 ;  /* 0x002000000c2879f0 */ /* 0x000fe2000c0018ff */
[----:B------:R-:W-:Y:S01]  /*1680*/  UMOV UR12, UR4 ;  /* 0x00000004000c7c82 */ /* 0x000fe20008000000 */
[----:B------:R-:W-:Y:S01]  /*1690*/  UMOV UR13, 0xc0000010 ;  /* 0xc0000010000d7882 */ /* 0x000fe20000000000 */
[----:B------:R-:W-:Y:S01]  /*16a0*/  UMOV UR16, UR12 ;  /* 0x0000000c00107c82 */ /* 0x000fe20008000000 */
[----:B------:R-:W-:Y:S01]  /*16b0*/  UMOV UR17, UR13 ;  /* 0x0000000d00117c82 */ /* 0x000fe20008000000 */
[----:B------:R-:W-:Y:S01]  /*16c0*/  UMOV UR4, UR12 ;  /* 0x0000000c00047c82 */ /* 0x000fe20008000000 */
[----:B------:R-:W-:Y:S01]  /*16d0*/  UMOV UR5, UR13 ;  /* 0x0000000d00057c82 */ /* 0x000fe20008000000 */
[----:B------:R-:W-:Y:S01]  /*16e0*/  UMOV UR8, UR12 ;  /* 0x0000000c00087c82 */ /* 0x000fe20008000000 */
[----:B------:R-:W-:Y:S01]  /*16f0*/  UMOV UR9, UR13 ;  /* 0x0000000d00097c82 */ /* 0x000fe20008000000 */
[----:B------:R-:W-:Y:S01]  /*1700*/  UMOV UR25, UR13 ;  /* 0x0000000d00197c82 */ /* 0x000fe20008000000 */
[----:B------:R-:W-:-:S02]  /*1710*/  WARPGROUP.DEPBAR.LE gsb0, 0x0 ;  /* 0x00008000000079c5 */ /* 0x000fc40000010000 */
[----:B------:R-:W-:-:S06]  /*1720*/  WARPGROUP.ARRIVE ;  /* 0x00000000000079c5 */ /* 0x000fcc0000000000 */
[----:B------:R-:W-:Y:S03]  /*1730*/  HGMMA.64x16x16.F32.BF16 R32, gdesc[UR12], RZ, !UPT, gsb0 ;  /* 0x002000000c2079f0 */ /* 0x000fe6000c0018ff */
[----:B------:R-:W-:Y:S02]  /*1740*/  WARPGROUP.DEPBAR.LE gsb0, 0x0 ;  /* 0x00008000000079c5 */ /* 0x000fe40000010000 */
[----:B------:R-:W-:-:S06]  /*1750*/  WARPGROUP.ARRIVE ;  /* 0x00000000000079c5 */ /* 0x000fcc0000000000 */
[----:B------:R-:W-:Y:S03]  /*1760*/  HGMMA.64x16x16.F32.BF16 R56, gdesc[UR16], RZ, !UPT, gsb0 ;  /* 0x00200000103879f0 */ /* 0x000fe6000c0018ff */
[----:B------:R-:W-:Y:S02]  /*1770*/  WARPGROUP.DEPBAR.LE gsb0, 0x0 ;  /* 0x00008000000079c5 */ /* 0x000fe40000010000 */
[----:B------:R-:W-:-:S06]  /*1780*/  WARPGROUP.ARRIVE ;  /* 0x00000000000079c5 */ /* 0x000fcc0000000000 */
[----:B------:R-:W-:Y:S01]  /*1790*/  HGMMA.64x16x16.F32.BF16 R80, gdesc[UR4], RZ, !UPT, gsb0 ;  /* 0x00200000045079f0 */ /* 0x000fe2000c0018ff */
[----:B------:R-:W-:-:S03]  /*17a0*/  UIADD3 UR4, UR24, 0x200, URZ ;  /* 0x0000020018047890 */ /* 0x000fc6000fffe03f */
[----:B------:R-:W-:Y:S01]  /*17b0*/  UMOV UR24, UR12 ;  /* 0x0000000c00187c82 */ /* 0x000fe20008000000 */
        /* <DEDUP_REMOVED lines=32> */
[----:B------:R-:W-:Y:S05]  /*19c0*/  @!P1 BRA `(.L_x_19) ;  /* 0x0000000400f49947 */ /* 0x000fea0003800000 */
[----:B------:R-:W-:Y:S01]  /*19d0*/  UIADD3 UR22, UR39, 0x1, URZ ;  /* 0x0000000127167890 */ /* 0x000fe2000fffe03f */
[----:B------:R-:W-:Y:S01]  /*19e0*/  IMAD.MOV.U32 R3, RZ, RZ, R0 ;  /* 0x000000ffff037224 */ /* 0x000fe200078e0000 */
[----:B------:R-:W-:Y:S02]  /*19f0*/  UMOV UR23, UR39 ;  /* 0x0000002700177c82 */ /* 0x000fe40008000000 */
[----:B------:R-:W-:-:S04]  /*1a00*/  UISETP.NE.AND UP0, UPT, UR22, 0xf, UPT ;  /* 0x0000000f1600788c */ /* 0x000fc8000bf05270 */
[----:B------:R-:W-:Y:S02]  /*1a10*/  USEL UR4, URZ, 0x1, UP0 ;  /* 0x000000013f047887 */ /* 0x000fe40008000000 */
[----:B------:R-:W-:Y:S02]  /*1a20*/  USEL UR22, UR22, URZ, UP0 ;  /* 0x0000003f16167287 */ /* 0x000fe40008000000 */
[----:B------:R-:W-:-:S06]  /*1a30*/  ULOP3.LUT UR4, UR38, UR4, URZ, 0x3c, !UPT ;  /* 0x0000000426047292 */ /* 0x000fcc000f8e3c3f */
[----:B------:R-:W-:-:S07]  /*1a40*/  IMAD.U32 R6, RZ, RZ, UR4 ;  /* 0x00000004ff067e24 */ /* 0x000fce000f8e00ff */
.L_x_26:
[----:B------:R-:W-:Y:S05]  /*1a50*/  @!P0 BRA `(.L_x_20) ;  /* 0x0000000000048947 */ /* 0x000fea0003800000 */
[----:B------:R-:W-:Y:S01]  /*1a60*/  BPT.TRAP 0x1 ;  /* 0x000000040000795c */ /* 0x000fe20000300000 */
.L_x_20:
[----:B------:R-:W-:Y:S01]  /*1a70*/  ULEA UR4, UR22, UR41, 0x3 ;  /* 0x0000002916047291 */ /* 0x000fe2000f8e183f */
[----:B01----:R-:W-:-:S08]  /*1a80*/  SHF.L.U32 R4, R6, 0x1f, RZ ;  /* 0x0000001f06047819 */ /* 0x003fd000000006ff */
[----:B------:R0:W1:Y:S01]  /*1a90*/  SYNCS.PHASECHK.TRANS64.TRYWAIT P1, [UR4], R4 ;  /* 0x00000004ff0075a7 */ /* 0x0000620008020144 */
[----:B------:R-:W-:Y:S05]  /*1aa0*/  @!P0 BRA `(.L_x_21) ;  /* 0x0000000000048947 */ /* 0x000fea0003800000 */
[----:B------:R-:W-:Y:S01]  /*1ab0*/  BPT.TRAP 0x1 ;  /* 0x000000040000795c */ /* 0x000fe20000300000 */
.L_x_21:
[----:B-1----:R-:W-:Y:S05]  /*1ac0*/  @P1 BRA `(.L_x_22) ;  /* 0x0000000000081947 */ /* 0x002fea0003800000 */
[----:B------:R-:W1:Y:S02]  /*1ad0*/  SYNCS.PHASECHK.TRANS64.TRYWAIT P1, [UR4], R4 ;  /* 0x00000004ff0075a7 */ /* 0x000e640008020144 */
[----:B-1----:R-:W-:Y:S05]  /*1ae0*/  @!P1 BRA `(.L_x_23) ;  /* 0x000000a800889947 */ /* 0x002fea0003800000 */
.L_x_22:
[----:B------:R-:W-:Y:S01]  /*1af0*/  UIMAD UR16, UR22, 0x300, UR20 ;  /* 0x00000300161078a4 */ /* 0x000fe2000f8e0214 */
[----:B------:R-:W-:Y:S01]  /*1b00*/  WARPGROUP.ARRIVE ;  /* 0x00000000000079c5 */ /* 0x000fe20000000000 */
[----:B------:R-:W-:Y:S01]  /*1b10*/  UIMAD UR18, UR22, 0xa0, UR21 ;  /* 0x000000a0161278a4 */ /* 0x000fe2000f8e0215 */
[----:B------:R-:W-:Y:S01]  /*1b20*/  UMOV UR17, 0xc0000010 ;  /* 0xc000001000117882 */ /* 0x000fe20000000000 */
[----:B------:R-:W-:Y:S02]  /*1b30*/  UMOV UR19, 0xc0000010 ;  /* 0xc000001000137882 */ /* 0x000fe40000000000 */
[----:B------:R-:W-:Y:S01]  /*1b40*/  UIADD3 UR14, UR18, 0x20, URZ ;  /* 0x00000020120e7890 */ /* 0x000fe2000fffe03f */
[----:B------:R-:W-:Y:S01]  /*1b50*/  UMOV UR12, UR16 ;  /* 0x00000010000c7c82 */ /* 0x000fe20008000000 */
[----:B------:R-:W-:Y:S01]  /*1b60*/  UMOV UR13, UR17 ;  /* 0x00000011000d7c82 */ /* 0x000fe20008000000 */
[----:B------:R-:W-:Y:S02]  /*1b70*/  UMOV UR15, 0xc0000010 ;  /* 0xc0000010000f7882 */ /* 0x000fe40000000000 */
[----:B------:R-:W-:Y:S01]  /*1b80*/  HGMMA.64x16x16.F32.BF16 R136, gdesc[UR16], R136, gsb0 ;  /* 0x00200000108879f0 */ /* 0x000fe20008001888 */
        /* <DEDUP_REMOVED lines=14> */
[----:B------:R-:W-:Y:S03]  /*1c70*/  HGMMA.64x16x16.F32.BF16 R112, gdesc[UR12], R112, gsb0 ;  /* 0x002000000c7079f0 */ /* 0x000fe60008001870 */
[----:B------:R-:W-:Y:S02]  /*1c80*/  WARPGROUP.DEPBAR.LE gsb0, 0x0 ;  /* 0x00008000000079c5 */ /* 0x000fe40000010000 */
[----:B------:R-:W-:-:S06]  /*1c90*/  WARPGROUP.ARRIVE ;  /* 0x00000000000079c5 */ /* 0x000fcc0000000000 */
[----:B------:R-:W-:Y:S01]  /*1ca0*/  HGMMA.64x16x16.F32.BF16 R88, gdesc[UR8], R88, gsb0 ;  /* 0x00200000085879f0 */ /* 0x000fe20008001858 */
[----:B------:R-:W-:Y:S02]  /*1cb0*/  UIADD3 UR8, UR16, 0x100, URZ ;  /* 0x0000010010087890 */ /* 0x000fe4000fffe03f */
[----:B------:R-:W-:Y:S02]  /*1cc0*/  WARPGROUP.DEPBAR.LE gsb0, 0x0 ;  /* 0x00008000000079c5 */ /* 0x000fe40000010000 */
[----:B------:R-:W-:-:S06]  /*1cd0*/  WARPGROUP.ARRIVE ;  /* 0x00000000000079c5 */ /* 0x000fcc0000000000 */
[----:B------:R-:W-:Y:S03]  /*1ce0*/  HGMMA.64x16x16.F32.BF16 R64, gdesc[UR4], R64, gsb0 ;  /* 0x00200000044079f0 */ /* 0x000fe60008001840 */
[----:B------:R-:W-:Y:S02]  /*1cf0*/  WARPGROUP.DEPBAR.LE gsb0, 0x0 ;  /* 0x00008000000079c5 */ /* 0x000fe40000010000 */
[----:B------:R-:W-:-:S06]  /*1d00*/  WARPGROUP.ARRIVE ;  /* 0x00000000000079c5 */ /* 0x000fcc0000000000 */
[----:B------:R-:W-:Y:S01]  /*1d10*/  HGMMA.64x16x16.F32.BF16 R40, gdesc[UR24], R40, gsb0 ;  /* 0x00200000182879f0 */ /* 0x000fe20008001828 */
        /* <DEDUP_REMOVED lines=11> */
[----:B------:R-:W-:Y:S03]  /*1dd0*/  HGMMA.64x16x16.F32.BF16 R32, gdesc[UR24], R32, gsb0 ;  /* 0x00200000182079f0 */ /* 0x000fe60008001820 */
[----:B------:R-:W-:Y:S02]  /*1de0*/  WARPGROUP.DEPBAR.LE gsb0, 0x0 ;  /* 0x00008000000079c5 */ /* 0x000fe40000010000 */
[----:B------:R-:W-:-:S06]  /*1df0*/  WARPGROUP.ARRIVE ;  /* 0x00000000000079c5 */ /* 0x000fcc0000000000 */
[----:B------:R-:W-:Y:S01]  /*1e00*/  HGMMA.64x16x16.F32.BF16 R56, gdesc[UR4], R56, gsb0 ;  /* 0x00200000043879f0 */ /* 0x000fe20008001838 */
[----:B------:R-:W-:-:S03]  /*1e10*/  UIADD3 UR4, UR16, 0x200, URZ ;  /* 0x0000020010047890 */ /* 0x000fc6000fffe03f */
[----:B------:R-:W-:Y:S01]  /*1e20*/  UMOV UR16, UR24 ;  /* 0x0000001800107c82 */ /* 0x000fe20008000000 */
[----:B------:R-:W-:Y:S02]  /*1e30*/  WARPGROUP.DEPBAR.LE gsb0, 0x0 ;  /* 0x00008000000079c5 */ /* 0x000fe40000010000 */
[----:B------:R-:W-:-:S06]  /*1e40*/  WARPGROUP.ARRIVE ;  /* 0x00000000000079c5 */ /* 0x000fcc0000000000 */
[----:B------:R-:W-:Y:S03]  /*1e50*/  HGMMA.64x16x16.F32.BF16 R80, gdesc[UR8], R80, gsb0 ;  /* 0x00200000085079f0 */ /* 0x000fe60008001850 */
        /* <DEDUP_REMOVED lines=14> */
[----:B------:R-:W-:Y:S02]  /*1f40*/  WARPGROUP.DEPBAR.LE gsb0, 0x0 ;  /* 0x00008000000079c5 */ /* 0x000fe40000010000 */
[----:B------:R-:W-:-:S06]  /*1f50*/  WARPGROUP.ARRIVE ;  /* 0x00000000000079c5 */ /* 0x000fcc0000000000 */
[----:B------:R-:W-:Y:S01]  /*1f60*/  HGMMA.64x16x16.F32.BF16 R120, gdesc[UR16], R120, gsb0 ;  /* 0x00200000107879f0 */ /* 0x000fe20008001878 */
[----:B------:R-:W-:Y:S01]  /*1f70*/  UMOV UR18, UR26 ;  /* 0x0000001a00127c82 */ /* 0x000fe20008000000 */
        /* <DEDUP_REMOVED lines=14> */
[----:B------:R-:W-:Y:S05]  /*2060*/  @!P0 BRA `(.L_x_24) ;  /* 0x0000000000048947 */ /* 0x000fea0003800000 */
[----:B------:R-:W-:Y:S01]  /*2070*/  BPT.TRAP 0x1 ;  /* 0x000000040000795c */ /* 0x000fe20000300000 */
.L_x_24:
[----:B------:R-:W-:Y:S01]  /*2080*/  ULEA UR4, UR23, UR41, 0x3 ;  /* 0x0000002917047291 */ /* 0x000fe2000f8e183f */
[----:B------:R-:W-:-:S03]  /*2090*/  ISETP.GT.U32.AND P1, PT, R19, 0x1, PT ;  /* 0x000000011300780c */ /* 0x000fc60003f24070 */
[----:B------:R-:W-:-:S04]  /*20a0*/  UIADD3 UR4, UR4, 0x78, URZ ;  /* 0x0000007804047890 */ /* 0x000fc8000fffe03f */
[----:B------:R-:W-:-:S09]  /*20b0*/  UPRMT UR4, URZ, 0x654, UR4 ;  /* 0x000006543f047896 */ /* 0x000fd20008000004 */
[----:B------:R-:W-:Y:S01]  /*20c0*/  SYNCS.ARRIVE.TRANS64.RED.A1T0 RZ, [UR4], RZ ;  /* 0x000000ffffff79a7 */ /* 0x000fe20008100404 */
[----:B------:R-:W-:Y:S05]  /*20d0*/  @P1 BRA `(.L_x_25) ;  /* 0x0000000000041947 */ /* 0x000fea0003800000 */
[----:B------:R-:W-:Y:S01]  /*20e0*/  BPT.TRAP 0x1 ;  /* 0x000000040000795c */ /* 0x000fe20000300000 */
.L_x_25:
[----:B------:R-:W-:Y:S01]  /*20f0*/  UIADD3 UR22, UR22, 0x1, URZ ;  /* 0x0000000116167890 */ /* 0x000fe2000fffe03f */
[C---:B------:R-:W-:Y:S01]  /*2100*/  ISETP.GT.AND P1, PT, R3.reuse, 0x1, PT ;  /* 0x000000010300780c */ /* 0x040fe20003f24270 */
[----:B------:R-:W-:Y:S01]  /*2110*/  UIADD3 UR23, UR23, 0x1, URZ ;  /* 0x0000000117177890 */ /* 0x000fe2000fffe03f */
[----:B------:R-:W-:Y:S01]  /*2120*/  VIADD R3, R3, 0xffffffff ;  /* 0xffffffff03037836 */ /* 0x000fe20000000000 */
[----:B------:R-:W-:Y:S02]  /*2130*/  UISETP.NE.AND UP0, UPT, UR22, 0xf, UPT ;  /* 0x0000000f1600788c */ /* 0x000fe4000bf05270 */
[----:B------:R-:W-:Y:S02]  /*2140*/  UISETP.NE.AND UP1, UPT, UR23, 0xf, UPT ;  /* 0x0000000f1700788c */ /* 0x000fe4000bf25270 */
[----:B------:R-:W-:Y:S02]  /*2150*/  USEL UR4, URZ, 0x1, UP0 ;  /* 0x000000013f047887 */ /* 0x000fe40008000000 */
[----:B------:R-:W-:-:S02]  /*2160*/  USEL UR22, UR22, URZ, UP0 ;  /* 0x0000003f16167287 */ /* 0x000fc40008000000 */
[----:B------:R-:W-:Y:S02]  /*2170*/  USEL UR23, UR23, URZ, UP1 ;  /* 0x0000003f17177287 */ /* 0x000fe40008800000 */
[----:B------:R-:W-:Y:S01]  /*2180*/  LOP3.LUT R6, R6, UR4, RZ, 0x3c, !PT ;  /* 0x0000000406067c12 */ /* 0x000fe2000f8e3cff */
[----:B------:R-:W-:Y:S09]  /*2190*/  @P1 BRA `(.L_x_26) ;  /* 0xfffffff8002c1947 */ /* 0x000ff2000383ffff */
.L_x_19:
[----:B------:R-:W2:Y:S02]  /*21a0*/  LDC R3, c[0x0][0x28c] ;  /* 0x0000a300ff037b82 */ /* 0x000ea40000000800 */
[----:B--2---:R-:W-:-:S13]  /*21b0*/  ISETP.GE.AND P1, PT, R3, 0x1, PT ;  /* 0x000000010300780c */ /* 0x004fda0003f26270 */
[----:B------:R-:W-:Y:S05]  /*21c0*/  @!P1 BRA `(.L_x_27) ;  /* 0x0000000000349947 */ /* 0x000fea0003800000 */
[----:B------:R-:W-:Y:S05]  /*21d0*/  @!P0 BRA `(.L_x_28) ;  /* 0x0000000000048947 */ /* 0x000fea0003800000 */
[----:B------:R-:W-:Y:S01]  /*21e0*/  BPT.TRAP 0x1 ;  /* 0x000000040000795c */ /* 0x000fe20000300000 */
.L_x_28:
[----:B------:R-:W-:Y:S01]  /*21f0*/  VIADD R0, R0, UR39 ;  /* 0x0000002700007c36 */ /* 0x000fe20008000000 */
[----:B------:R-:W-:-:S03]  /*2200*/  ISETP.GT.U32.AND P0, PT, R19, 0x1, PT ;  /* 0x000000011300780c */ /* 0x000fc60003f04070 */
[----:B01----:R-:W-:-:S05]  /*2210*/  IMAD.WIDE.U32 R4, R0, -0x77777777, RZ ;  /* 0x8888888900047825 */ /* 0x003fca00078e00ff */
[----:B------:R-:W-:-:S05]  /*2220*/  SHF.R.U32.HI R5, RZ, 0x3, R5 ;  /* 0x00000003ff057819 */ /* 0x000fca0000011605 */
[----:B------:R-:W-:-:S05]  /*2230*/  IMAD R0, R5, -0xf, R0 ;  /* 0xfffffff105007824 */ /* 0x000fca00078e0200 */
[----:B------:R-:W-:-:S05]  /*2240*/  LEA R0, R0, UR41, 0x3 ;  /* 0x0000002900007c11 */ /* 0x000fca000f8e18ff */
[----:B------:R-:W-:-:S05]  /*2250*/  VIADD R0, R0, 0x78 ;  /* 0x0000007800007836 */ /* 0x000fca0000000000 */
[----:B------:R-:W-:-:S04]  /*2260*/  PRMT R0, RZ, 0x654, R0 ;  /* 0x00000654ff007816 */ /* 0x000fc80000000000 */
[----:B------:R2:W-:Y:S01]  /*2270*/  SYNCS.ARRIVE.TRANS64.RED.A1T0 RZ, [R0+URZ], RZ ;  /* 0x000000ff00ff79a7 */ /* 0x0005e2000810043f */
[----:B------:R-:W-:Y:S05]  /*2280*/  @P0 BRA `(.L_x_27) ;  /* 0x0000000000040947 */ /* 0x000fea0003800000 */
[----:B------:R-:W-:Y:S01]  /*2290*/  BPT.TRAP 0x1 ;  /* 0x000000040000795c */ /* 0x000fe20000300000 */
.L_x_27:
[----:B------:R-:W3:Y:S01]  /*22a0*/  LDC R8, c[0x0][0x288] ;  /* 0x0000a200ff087b82 */ /* 0x000ee20000000800 */
[----:B--2---:R-:W-:Y:S01]  /*22b0*/  LOP3.LUT R0, R22, 0x1, RZ, 0xc0, !PT ;  /* 0x0000000116007812 */ /* 0x004fe200078ec0ff */
[----:B------:R-:W-:Y:S01]  /*22c0*/  IMAD R7, R147, 0x50, RZ ;  /* 0x0000005093077824 */ /* 0x000fe200078e02ff */
[----:B------:R-:W-:Y:S01]  /*22d0*/  SHF.R.U32.HI R3, RZ, 0x2, R18 ;  /* 0x00000002ff037819 */ /* 0x000fe20000011612 */
[----:B------:R-:W-:Y:S01]  /*22e0*/  UIADD3 UR39, UR40, UR39, URZ ;  /* 0x0000002728277290 */ /* 0x000fe2000fffe03f */
[----:B01----:R-:W-:Y:S01]  /*22f0*/  LOP3.LUT R4, R18, 0x60, RZ, 0xc0, !PT ;  /* 0x0000006012047812 */ /* 0x003fe200078ec0ff */
[----:B------:R-:W-:Y:S01]  /*2300*/  IMAD.SHL.U32 R10, R0, 0x40, RZ ;  /* 0x00000040000a7824 */ /* 0x000fe200078e00ff */
[----:B------:R-:W-:Y:S01]  /*2310*/  LOP3.LUT R3, R3, 0x7, RZ, 0xc0, !PT ;  /* 0x0000000703037812 */ /* 0x000fe200078ec0ff */
[----:B------:R-:W-:Y:S01]  /*2320*/  UISETP.GT.U32.AND UP0, UPT, UR39, 0xe, UPT ;  /* 0x0000000e2700788c */ /* 0x000fe2000bf04070 */
[----:B------:R-:W-:Y:S01]  /*2330*/  SHF.R.U32.HI R6, RZ, 0x1, R4 ;  /* 0x00000001ff067819 */ /* 0x000fe20000011604 */
[----:B------:R-:W-:Y:S01]  /*2340*/  IMAD.SHL.U32 R14, R18, 0x2, RZ ;  /* 0x00000002120e7824 */ /* 0x000fe200078e00ff */
[--C-:B------:R-:W-:Y:S01]  /*2350*/  LOP3.LUT R153, R10, 0x40, R3.reuse, 0xe2, !PT ;  /* 0x000000400a997812 */ /* 0x100fe200078ee203 */
[----:B------:R-:W-:Y:S01]  /*2360*/  ULDC UR7, c[0x0][0x284] ;  /* 0x0000a10000077ab9 */ /* 0x000fe20000000800 */
[----:B------:R-:W-:Y:S01]  /*2370*/  IADD3 R5, RZ, -R6, -R3 ;  /* 0x80000006ff057210 */ /* 0x000fe20007ffe803 */
[----:B------:R-:W-:Y:S01]  /*2380*/  IMAD R3, R146, 0x180, RZ ;  /* 0x0000018092037824 */ /* 0x000fe200078e02ff */
[----:B------:R-:W-:Y:S01]  /*2390*/  LOP3.LUT R4, R18, 0x3, RZ, 0xc0, !PT ;  /* 0x0000000312047812 */ /* 0x000fe200078ec0ff */
[----:B------:R-:W-:Y:S01]  /*23a0*/  UISETP.LT.U32.AND UP0, UPT, UR40, 0xf, UP0 ;  /* 0x0000000f2800788c */ /* 0x000fe20008701070 */
[----:B------:R-:W-:Y:S01]  /*23b0*/  SHF.R.S32.HI R21, RZ, 0x1f, R23 ;  /* 0x0000001fff157819 */ /* 0x000fe20000011417 */
[----:B------:R-:W-:Y:S01]  /*23c0*/  UISETP.GE.U32.AND UP1, UPT, UR40, 0xf, UPT ;  /* 0x0000000f2800788c */ /* 0x000fe2000bf26070 */
[C---:B------:R-:W-:Y:S01]  /*23d0*/  LOP3.LUT R14, R7.reuse, 0x6, R14, 0xf8, !PT ;  /* 0x00000006070e7812 */ /* 0x040fe200078ef80e */
[----:B------:R-:W-:Y:S01]  /*23e0*/  IMAD R152, R0, -0x40, R5 ;  /* 0xffffffc000987824 */ /* 0x000fe200078e0205 */
[----:B------:R-:W-:Y:S01]  /*23f0*/  ULDC.64 UR8, c[0x0][0x5d0] ;  /* 0x0001740000087ab9 */ /* 0x000fe20000000a00 */
[----:B------:R-:W-:Y:S01]  /*2400*/  UIMAD.WIDE.U32 UR4, UR39, -0x77777777, URZ ;  /* 0x88888889270478a5 */ /* 0x000fe2000f8e003f */
[----:B------:R-:W-:Y:S01]  /*2410*/  SHF.R.S32.HI R15, RZ, 0x1f, R14 ;  /* 0x0000001fff0f7819 */ /* 0x000fe2000001140e */
[----:B------:R-:W-:Y:S01]  /*2420*/  USEL UR6, URZ, 0x1, !UP0 ;  /* 0x000000013f067887 */ /* 0x000fe2000c000000 */
[----:B---3--:R-:W-:Y:S01]  /*2430*/  ISETP.GE.AND P0, PT, R7, R8, PT ;  /* 0x000000080700720c */ /* 0x008fe20003f06270 */
[----:B------:R-:W-:Y:S01]  /*2440*/  IMAD R0, R4, -0x2, R8 ;  /* 0xfffffffe04007824 */ /* 0x000fe200078e0208 */
[----:B------:R-:W-:Y:S01]  /*2450*/  USHF.R.U32.HI UR4, URZ, 0x3, UR5 ;  /* 0x000000033f047899 */ /* 0x000fe20008011605 */
[----:B------:R-:W-:Y:S01]  /*2460*/  IMAD R4, R21, UR8, RZ ;  /* 0x0000000815047c24 */ /* 0x000fe2000f8e02ff */
[C---:B------:R-:W-:Y:S01]  /*2470*/  ISETP.GE.OR P0, PT, R3.reuse, UR7, P0 ;  /* 0x0000000703007c0c */ /* 0x040fe20008706670 */
[----:B------:R-:W-:Y:S01]  /*2480*/  ULOP3.LUT UR38, UR38, UR6, URZ, 0x3c, !UPT ;  /* 0x0000000626267292 */ /* 0x000fe2000f8e3c3f */
[----:B------:R-:W-:Y:S01]  /*2490*/  IMAD.WIDE R146, R146, 0x180, RZ ;  /* 0x0000018092927825 */ /* 0x000fe200078e02ff */
[----:B------:R-:W-:Y:S01]  /*24a0*/  UIMAD UR39, UR4, -0xf, UR39 ;  /* 0xfffffff1042778a4 */ /* 0x000fe2000f8e0227 */
[----:B------:R-:W-:Y:S01]  /*24b0*/  IADD3 R152, -R3, UR7, R152 ;  /* 0x0000000703987c10 */ /* 0x000fe2000fffe198 */
[----:B------:R-:W-:Y:S01]  /*24c0*/  @UP1 ULOP3.LUT UR38, UR38, 0x1, UR4, 0x78, !UPT ;  /* 0x0000000126261892 */ /* 0x000fe2000f8e7804 */
[C---:B------:R-:W-:Y:S01]  /*24d0*/  IMAD R9, R23.reuse, UR9, R4 ;  /* 0x0000000917097c24 */ /* 0x040fe2000f8e0204 */
[----:B------:R-:W-:Y:S01]  /*24e0*/  LOP3.LUT R153, R146, R153, R6, 0xfe, !PT ;  /* 0x0000009992997212 */ /* 0x000fe200078efe06 */
[----:B------:R-:W-:-:S04]  /*24f0*/  IMAD.WIDE.U32 R4, R23, UR8, R14 ;  /* 0x0000000817047c25 */ /* 0x000fc8000f8e000e */
[----:B------:R-:W-:Y:S02]  /*2500*/  IMAD.IADD R3, R0, 0x1, -R7 ;  /* 0x0000000100037824 */ /* 0x000fe400078e0a07 */
[----:B------:R-:W-:Y:S02]  /*2510*/  IMAD.IADD R5, R5, 0x1, R9 ;  /* 0x0000000105057824 */ /* 0x000fe400078e0209 */
[----:B------:R-:W-:Y:S01]  /*2520*/  IMAD.MOV.U32 R0, RZ, RZ, -0x1 ;  /* 0xffffffffff007424 */ /* 0x000fe200078e00ff */
[----:B------:R-:W-:Y:S06]  /*2530*/  @P0 BRA `(.L_x_29) ;  /* 0x0000007c001c0947 */ /* 0x000fec0003800000 */
[----:B------:R-:W0:Y:S01]  /*2540*/  LDC.64 R12, c[0x0][0x5c8] ;  /* 0x00017200ff0c7b82 */ /* 0x000e220000000a00 */
[----:B-----5:R-:W-:Y:S01]  /*2550*/  FSETP.NEU.AND P1, PT, R144, RZ, PT ;  /* 0x000000ff9000720b */ /* 0x020fe20003f2d000 */
[----:B------:R-:W-:Y:S01]  /*2560*/  BSSY B0, `(.L_x_29) ;  /* 0x00007c4000007945 */ /* 0x000fe20003800000 */
[----:B------:R-:W-:-:S04]  /*2570*/  ISETP.GT.AND P4, PT, R152, RZ, PT ;  /* 0x000000ff9800720c */ /* 0x000fc80003f84270 */
[----:B------:R-:W-:Y:S01]  /*2580*/  ISETP.GT.AND P0, PT, R3, RZ, P4 ;  /* 0x000000ff0300720c */ /* 0x000fe20002704270 */
[-C--:B0-----:R-:W-:Y:S02]  /*2590*/  IMAD R6, R147, R12.reuse, RZ ;  /* 0x0000000c93067224 */ /* 0x081fe400078e02ff */
[----:B------:R-:W-:-:S04]  /*25a0*/  IMAD.WIDE.U32 R158, R153, R12, R4 ;  /* 0x0000000c999e7225 */ /* 0x000fc800078e0004 */
[----:B------:R-:W-:-:S04]  /*25b0*/  IMAD R5, R153, R13, R6 ;  /* 0x0000000d99057224 */ /* 0x000fc800078e0206 */
[----:B------:R-:W-:Y:S01]  /*25c0*/  IMAD.IADD R161, R159, 0x1, R5 ;  /* 0x000000019fa17824 */ /* 0x000fe200078e0205 */
[----:B------:R-:W-:Y:S06]  /*25d0*/  @!P1 BRA `(.L_x_30) ;  /* 0x0000005800649947 */ /* 0x000fec0003800000 */
[----:B------:R-:W0:Y:S01]  /*25e0*/  LDC.64 R150, c[0x0][0x5b8] ;  /* 0x00016e00ff967b82 */ /* 0x000e220000000a00 */
[----:B------:R-:W-:-:S07]  /*25f0*/  ULDC.64 UR4, c[0x0][0x5c0] ;  /* 0x0001700000047ab9 */ /* 0x000fce0000000a00 */
[----:B------:R-:W1:Y:S08]  /*2600*/  LDC.64 R148, c[0x0][0x5b0] ;  /* 0x00016c00ff947b82 */ /* 0x000e700000000a00 */
[----:B------:R-:W2:Y:S01]  /*2610*/  LDC.64 R10, c[0x0][0x5a8] ;  /* 0x00016a00ff0a7b82 */ /* 0x000ea20000000a00 */
[-C--:B0-----:R-:W-:Y:S02]  /*2620*/  IMAD R4, R21, R150.reuse, RZ ;  /* 0x0000009615047224 */ /* 0x081fe400078e02ff */
[----:B------:R-:W-:-:S04]  /*2630*/  IMAD.WIDE.U32 R154, R23, R150, R14 ;  /* 0x00000096179a7225 */ /* 0x000fc800078e000e */
[----:B------:R-:W-:Y:S02]  /*2640*/  IMAD R151, R23, R151, R4 ;  /* 0x0000009717977224 */ /* 0x000fe400078e0204 */
[-C--:B-1----:R-:W-:Y:S02]  /*2650*/  IMAD R146, R147, R148.reuse, RZ ;  /* 0x0000009493927224 */ /* 0x082fe400078e02ff */
[----:B------:R-:W-:Y:S01]  /*2660*/  IMAD.MOV.U32 R156, RZ, RZ, R154 ;  /* 0x000000ffff9c7224 */ /* 0x000fe200078e009a */
[----:B------:R-:W-:Y:S01]  /*2670*/  IADD3 R157, R155, R151, RZ ;  /* 0x000000979b9d7210 */ /* 0x000fe20007ffe0ff */
[C---:B------:R-:W-:Y:S02]  /*2680*/  IMAD R159, R153.reuse, R149, R146 ;  /* 0x00000095999f7224 */ /* 0x040fe400078e0292 */
[----:B------:R-:W-:-:S04]  /*2690*/  IMAD.WIDE.U32 R4, R153, R148, R156 ;  /* 0x0000009499047225 */ /* 0x000fc800078e009c */
[----:B------:R-:W-:Y:S01]  /*26a0*/  IMAD.IADD R5, R5, 0x1, R159 ;  /* 0x0000000105057824 */ /* 0x000fe200078e029f */
[----:B--2---:R-:W-:-:S04]  /*26b0*/  LEA R8, P1, R4, R10, 0x1 ;  /* 0x0000000a04087211 */ /* 0x004fc800078208ff */
[----:B------:R-:W-:-:S05]  /*26c0*/  LEA.HI.X R9, R4, R11, R5, 0x1, P1 ;  /* 0x0000000b04097211 */ /* 0x000fca00008f0c05 */
[----:B------:R-:W2:Y:S01]  /*26d0*/  @P0 LDG.E.LTC128B.U16 R160, desc[UR36][R8.64] ;  /* 0x0000002408a00981 */ /* 0x000ea2000c1e1520 */
[----:B------:R-:W-:Y:S01]  /*26e0*/  LEA R6, P1, R158, UR4, 0x1 ;  /* 0x000000049e067c11 */ /* 0x000fe2000f8208ff */
[----:B------:R-:W-:Y:S01]  /*26f0*/  IMAD.WIDE.U32 R4, R153, R148, R14 ;  /* 0x0000009499047225 */ /* 0x000fe200078e000e */
[----:B------:R-:W-:Y:S01]  /*2700*/  BSSY B1, `(.L_x_31) ;  /* 0x0000011000017945 */ /* 0x000fe20003800000 */
[C---:B------:R-:W-:Y:S02]  /*2710*/  SHF.L.U64.HI R147, R148.reuse, 0x3, R149 ;  /* 0x0000000394937819 */ /* 0x040fe40000010295 */
[----:B------:R-:W-:Y:S02]  /*2720*/  IMAD.IADD R5, R159, 0x1, R5 ;  /* 0x000000019f057824 */ /* 0x000fe400078e0205 */
[----:B------:R-:W-:Y:S02]  /*2730*/  IMAD.SHL.U32 R146, R148, 0x8, RZ ;  /* 0x0000000894927824 */ /* 0x000fe400078e00ff */
[----:B------:R-:W-:-:S04]  /*2740*/  IMAD.WIDE.U32 R20, R23, R150, R4 ;  /* 0x0000009617147225 */ /* 0x000fc800078e0004 */
[----:B------:R-:W-:Y:S01]  /*2750*/  IMAD.IADD R5, R151, 0x1, R21 ;  /* 0x0000000197057824 */ /* 0x000fe200078e0215 */
[----:B------:R-:W-:-:S04]  /*2760*/  LEA R4, P2, R20, R10, 0x1 ;  /* 0x0000000a14047211 */ /* 0x000fc800078408ff */
[----:B------:R-:W-:Y:S01]  /*2770*/  LEA.HI.X R5, R20, R11, R5, 0x1, P2 ;  /* 0x0000000b14057211 */ /* 0x000fe200010f0c05 */
[----:B--2---:R-:W-:-:S04]  /*2780*/  IMAD.U32 R7, R160, 0x10000, RZ ;  /* 0x00010000a0077824 */ /* 0x004fc800078e00ff */
[----:B------:R-:W-:-:S04]  /*2790*/  FMUL R7, R7, R144 ;  /* 0x0000009007077220 */ /* 0x000fc80000400000 */
[----:B------:R-:W-:-:S05]  /*27a0*/  FFMA R7, R136, R145, R7 ;  /* 0x0000009188077223 */ /* 0x000fca0000000007 */
[----:B------:R-:W-:Y:S02]  /*27b0*/  F2FP.BF16.F32.PACK_AB R9, RZ, R7 ;  /* 0x00000007ff09723e */ /* 0x000fe400000010ff */
[----:B------:R-:W-:Y:S02]  /*27c0*/  LEA.HI.X R7, R158, UR5, R161, 0x1, P1 ;  /* 0x000000059e077c11 */ /* 0x000fe400088f0ca1 */
[----:B------:R-:W-:-:S03]  /*27d0*/  ISETP.GT.AND P1, PT, R3, 0x1, P4 ;  /* 0x000000010300780c */ /* 0x000fc60002724270 */
[----:B------:R0:W-:Y:S10]  /*27e0*/  @P0 STG.E.U16 desc[UR36][R6.64], R9 ;  /* 0x0000000906000986 */ /* 0x0001f4000c101524 */
[----:B------:R-:W-:Y:S05]  /*27f0*/  @!P1 BRA `(.L_x_32) ;  /* 0x0000000000049947 */ /* 0x000fea0003800000 */
[----:B------:R1:W5:Y:S02]  /*2800*/  LDG.E.LTC128B.U16 R160, desc[UR36][R4.64+0x2] ;  /* 0x0000022404a07981 */ /* 0x000364000c1e1520 */
.L_x_32:
[----:B------:R-:W-:Y:S05]  /*2810*/  BSYNC B1 ;  /* 0x0000000000017941 */ /* 0x000fea0003800000 */
.L_x_31:
[----:B0----5:R-:W-:Y:S01]  /*2820*/  IMAD.U32 R9, R160, 0x10000, RZ ;  /* 0x00010000a0097824 */ /* 0x021fe200078e00ff */
[----:B------:R-:W-:Y:S01]  /*2830*/  ISETP.GT.AND P3, PT, R152, 0x8, PT ;  /* 0x000000089800780c */ /* 0x000fe20003f64270 */
[----:B------:R-:W-:-:S04]  /*2840*/  IMAD.WIDE.U32 R164, R153, R148, R146 ;  /* 0x0000009499a47225 */ /* 0x000fc800078e0092 */
[----:B------:R-:W-:Y:S01]  /*2850*/  FMUL R8, R9, R144 ;  /* 0x0000009009087220 */ /* 0x000fe20000400000 */
[----:B------:R-:W-:Y:S01]  /*2860*/  ISETP.GT.AND P0, PT, R3, RZ, P3 ;  /* 0x000000ff0300720c */ /* 0x000fe20001f04270 */
[----:B------:R-:W-:Y:S01]  /*2870*/  IMAD.IADD R167, R159, 0x1, R165 ;  /* 0x000000019fa77824 */ /* 0x000fe200078e02a5 */
[----:B------:R-:W-:Y:S01]  /*2880*/  IADD3 R9, P2, R154, R164, RZ ;  /* 0x000000a49a097210 */ /* 0x000fe20007f5e0ff */
[----:B------:R-:W-:-:S04]  /*2890*/  FFMA R137, R137, R145, R8 ;  /* 0x0000009189897223 */ /* 0x000fc80000000008 */
[----:B------:R-:W-:Y:S01]  /*28a0*/  IMAD.X R20, R167, 0x1, R157, P2 ;  /* 0x00000001a7147824 */ /* 0x000fe200010e069d */
[C---:B------:R-:W-:Y:S02]  /*28b0*/  LEA R8, P2, R9.reuse, R10, 0x1 ;  /* 0x0000000a09087211 */ /* 0x040fe400078408ff */
[----:B------:R-:W-:Y:S02]  /*28c0*/  F2FP.BF16.F32.PACK_AB R137, RZ, R137 ;  /* 0x00000089ff89723e */ /* 0x000fe400000010ff */
[----:B------:R-:W-:-:S03]  /*28d0*/  LEA.HI.X R9, R9, R11, R20, 0x1, P2 ;  /* 0x0000000b09097211 */ /* 0x000fc600010f0c14 */
[----:B------:R0:W-:Y:S04]  /*28e0*/  @P1 STG.E.U16 desc[UR36][R6.64+0x2], R137 ;  /* 0x0000028906001986 */ /* 0x0001e8000c101524 */
[----:B------:R2:W3:Y:S01]  /*28f0*/  @P0 LDG.E.LTC128B.U16 R160, desc[UR36][R8.64] ;  /* 0x0000002408a00981 */ /* 0x0004e2000c1e1520 */
[C---:B------:R-:W-:Y:S01]  /*2900*/  IMAD.SHL.U32 R161, R12.reuse, 0x10, RZ ;  /* 0x000000100ca17824 */ /* 0x040fe200078e00ff */
[----:B------:R-:W-:Y:S01]  /*2910*/  SHF.L.U64.HI R163, R12, 0x4, R13 ;  /* 0x000000040ca37819 */ /* 0x000fe2000001020d */
[----:B------:R-:W-:Y:S01]  /*2920*/  BSSY B1, `(.L_x_33) ;  /* 0x0000011000017945 */ /* 0x000fe20003800000 */
[----:B------:R-:W-:Y:S02]  /*2930*/  IADD3 R136, P1, R14, R164, RZ ;  /* 0x000000a40e887210 */ /* 0x000fe40007f3e0ff */
[----:B------:R-:W-:-:S03]  /*2940*/  IADD3 R20, P2, R161, R6, RZ ;  /* 0x00000006a1147210 */ /* 0x000fc60007f5e0ff */
[----:B0-----:R-:W-:Y:S01]  /*2950*/  IMAD.X R137, R15, 0x1, R167, P1 ;  /* 0x000000010f897824 */ /* 0x001fe200008e06a7 */
[----:B------:R-:W-:Y:S01]  /*2960*/  ISETP.GT.AND P1, PT, R3, 0x1, P3 ;  /* 0x000000010300780c */ /* 0x000fe20001f24270 */
[----:B------:R-:W-:-:S04]  /*2970*/  IMAD.WIDE.U32 R136, R23, R150, R136 ;  /* 0x0000009617887225 */ /* 0x000fc800078e0088 */
[----:B------:R-:W-:Y:S01]  /*2980*/  IMAD.IADD R137, R151, 0x1, R137 ;  /* 0x0000000197897824 */ /* 0x000fe200078e0289 */
[----:B--2---:R-:W-:-:S04]  /*2990*/  LEA R8, P5, R136, R10, 0x1 ;  /* 0x0000000a88087211 */ /* 0x004fc800078a08ff */
[----:B------:R-:W-:Y:S01]  /*29a0*/  LEA.HI.X R9, R136, R11, R137, 0x1, P5 ;  /* 0x0000000b88097211 */ /* 0x000fe200028f0c89 */
[----:B---3--:R-:W-:-:S04]  /*29b0*/  IMAD.U32 R21, R160, 0x10000, RZ ;  /* 0x00010000a0157824 */ /* 0x008fc800078e00ff */
[----:B------:R-:W-:-:S04]  /*29c0*/  FMUL R21, R21, R144 ;  /* 0x0000009015157220 */ /* 0x000fc80000400000 */
[----:B------:R-:W-:-:S05]  /*29d0*/  FFMA R21, R138, R145, R21 ;  /* 0x000000918a157223 */ /* 0x000fca0000000015 */
[----:B------:R-:W-:Y:S01]  /*29e0*/  F2FP.BF16.F32.PACK_AB R138, RZ, R21 ;  /* 0x00000015ff8a723e */ /* 0x000fe200000010ff */
[----:B------:R-:W-:-:S05]  /*29f0*/  IMAD.X R21, R163, 0x1, R7, P2 ;  /* 0x00000001a3157824 */ /* 0x000fca00010e0607 */
[----:B------:R0:W-:Y:S01]  /*2a00*/  @P0 STG.E.U16 desc[UR36][R20.64], R138 ;  /* 0x0000008a14000986 */ /* 0x0001e2000c101524 */
[----:B------:R-:W-:Y:S05]  /*2a10*/  @!P1 BRA `(.L_x_34) ;  /* 0x0000000000049947 */ /* 0x000fea0003800000 */
[----:B------:R2:W5:Y:S02]  /*2a20*/  LDG.E.LTC128B.U16 R160, desc[UR36][R8.64+0x2] ;  /* 0x0000022408a07981 */ /* 0x000564000c1e1520 */
.L_x_34:
[----:B------:R-:W-:Y:S05]  /*2a30*/  BSYNC B1 ;  /* 0x0000000000017941 */ /* 0x000fea0003800000 */
.L_x_33:
[----:B-----5:R-:W-:Y:S01]  /*2a40*/  IMAD.U32 R137, R160, 0x10000, RZ ;  /* 0x00010000a0897824 */ /* 0x020fe200078e00ff */
[----:B------:R-:W-:Y:S01]  /*2a50*/  ISETP.GT.AND P0, PT, R3, 0x8, P4 ;  /* 0x000000080300780c */ /* 0x000fe20002704270 */
[----:B------:R-:W-:Y:S02]  /*2a60*/  BSSY B1, `(.L_x_35) ;  /* 0x0000007000017945 */ /* 0x000fe40003800000 */
[----:B------:R-:W-:-:S04]  /*2a70*/  FMUL R136, R137, R144 ;  /* 0x0000009089887220 */ /* 0x000fc80000400000 */
[----:B------:R-:W-:-:S05]  /*2a80*/  FFMA R136, R139, R145, R136 ;  /* 0x000000918b887223 */ /* 0x000fca0000000088 */
[----:B------:R-:W-:-:S05]  /*2a90*/  F2FP.BF16.F32.PACK_AB R136, RZ, R136 ;  /* 0x00000088ff88723e */ /* 0x000fca00000010ff */
[----:B------:R3:W-:Y:S01]  /*2aa0*/  @P1 STG.E.U16 desc[UR36][R20.64+0x2], R136 ;  /* 0x0000028814001986 */ /* 0x0007e2000c101524 */
[----:B------:R-:W-:Y:S05]  /*2ab0*/  @!P0 BRA `(.L_x_36) ;  /* 0x0000000000048947 */ /* 0x000fea0003800000 */
[----:B------:R4:W5:Y:S02]  /*2ac0*/  LDG.E.LTC128B.U16 R160, desc[UR36][R4.64+0x10] ;  /* 0x0000102404a07981 */ /* 0x000964000c1e1520 */
.L_x_36:
[----:B------:R-:W-:Y:S05]  /*2ad0*/  BSYNC B1 ;  /* 0x0000000000017941 */ /* 0x000fea0003800000 */
.L_x_35:
        /* <DEDUP_REMOVED lines=9> */
.L_x_38:
[----:B------:R-:W-:Y:S05]  /*2b70*/  BSYNC B1 ;  /* 0x0000000000017941 */ /* 0x000fea0003800000 */
.L_x_37:
[----:B0----5:R-:W-:Y:S01]  /*2b80*/  IMAD.U32 R137, R160, 0x10000, RZ ;  /* 0x00010000a0897824 */ /* 0x021fe200078e00ff */
[----:B------:R-:W-:Y:S01]  /*2b90*/  ISETP.GT.AND P0, PT, R3, 0x8, P3 ;  /* 0x000000080300780c */ /* 0x000fe20001f04270 */
[----:B------:R-:W-:Y:S02]  /*2ba0*/  BSSY B1, `(.L_x_39) ;  /* 0x0000007000017945 */ /* 0x000fe40003800000 */
[----:B---3--:R-:W-:-:S04]  /*2bb0*/  FMUL R136, R137, R144 ;  /* 0x0000009089887220 */ /* 0x008fc80000400000 */
[----:B------:R-:W-:-:S05]  /*2bc0*/  FFMA R136, R141, R145, R136 ;  /* 0x000000918d887223 */ /* 0x000fca0000000088 */
[----:B------:R-:W-:-:S05]  /*2bd0*/  F2FP.BF16.F32.PACK_AB R136, RZ, R136 ;  /* 0x00000088ff88723e */ /* 0x000fca00000010ff */
[----:B------:R0:W-:Y:S01]  /*2be0*/  @P1 STG.E.U16 desc[UR36][R6.64+0x12], R136 ;  /* 0x0000128806001986 */ /* 0x0001e2000c101524 */
[----:B------:R-:W-:Y:S05]  /*2bf0*/  @!P0 BRA `(.L_x_40) ;  /* 0x0000000000048947 */ /* 0x000fea0003800000 */
[----:B------:R3:W5:Y:S02]  /*2c00*/  LDG.E.LTC128B.U16 R160, desc[UR36][R8.64+0x10] ;  /* 0x0000102408a07981 */ /* 0x000764000c1e1520 */
.L_x_40:
[----:B------:R-:W-:Y:S05]  /*2c10*/  BSYNC B1 ;  /* 0x0000000000017941 */ /* 0x000fea0003800000 */
.L_x_39:
        /* <DEDUP_REMOVED lines=9> */
.L_x_42:
[----:B------:R-:W-:Y:S05]  /*2cb0*/  BSYNC B1 ;  /* 0x0000000000017941 */ /* 0x000fea0003800000 */
.L_x_41:
[----:B------:R-:W-:Y:S01]  /*2cc0*/  IMAD.MOV.U32 R138, RZ, RZ, R164 ;  /* 0x000000ffff8a7224 */ /* 0x000fe200078e00a4 */
[----:B------:R-:W-:Y:S01]  /*2cd0*/  ISETP.GT.AND P2, PT, R152, 0x80, PT ;  /* 0x000000809800780c */ /* 0x000fe20003f44270 */
[----:B------:R-:W-:Y:S01]  /*2ce0*/  IMAD.MOV.U32 R139, RZ, RZ, R167 ;  /* 0x000000ffff8b7224 */ /* 0x000fe200078e00a7 */
[C---:B-----5:R-:W-:Y:S01]  /*2cf0*/  PRMT R172, R160.reuse, 0x7610, R172 ;  /* 0x00007610a0ac7816 */ /* 0x060fe200000000ac */
[----:B0-----:R-:W-:Y:S01]  /*2d00*/  IMAD.U32 R137, R160, 0x10000, RZ ;  /* 0x00010000a0897824 */ /* 0x001fe200078e00ff */
[----:B------:R-:W-:Y:S01]  /*2d10*/  ISETP.GT.AND P0, PT, R3, RZ, P2 ;  /* 0x000000ff0300720c */ /* 0x000fe20001704270 */
[----:B------:R-:W-:-:S04]  /*2d20*/  IMAD.WIDE.U32 R138, R148, 0x78, R138 ;  /* 0x00000078948a7825 */ /* 0x000fc800078e008a */
[----:B------:R-:W-:Y:S01]  /*2d30*/  FMUL R136, R137, R144 ;  /* 0x0000009089887220 */ /* 0x000fe20000400000 */
[----:B------:R-:W-:Y:S01]  /*2d40*/  IMAD R149, R149, 0x78, RZ ;  /* 0x0000007895957824 */ /* 0x000fe200078e02ff */
[----:B------:R-:W-:Y:S02]  /*2d50*/  IADD3 R137, P5, R154, R138, RZ ;  /* 0x0000008a9a897210 */ /* 0x000fe40007fbe0ff */
[----:B------:R-:W-:Y:S01]  /*2d60*/  FFMA R143, R143, R145, R136 ;  /* 0x000000918f8f7223 */ /* 0x000fe20000000088 */
[----:B------:R-:W-:-:S04]  /*2d70*/  IMAD.IADD R175, R139, 0x1, R149 ;  /* 0x000000018baf7824 */ /* 0x000fc800078e0295 */
[----:B------:R-:W-:Y:S01]  /*2d80*/  F2FP.BF16.F32.PACK_AB R143, RZ, R143 ;  /* 0x0000008fff8f723e */ /* 0x000fe200000010ff */
[----:B------:R-:W-:Y:S01]  /*2d90*/  IMAD.X R140, R175, 0x1, R157, P5 ;  /* 0x00000001af8c7824 */ /* 0x000fe200028e069d */
[----:B------:R-:W-:-:S03]  /*2da0*/  LEA R136, P5, R137, R10, 0x1 ;  /* 0x0000000a89887211 */ /* 0x000fc600078a08ff */
[----:B------:R0:W-:Y:S01]  /*2db0*/  @P1 STG.E.U16 desc[UR36][R20.64+0x12], R143 ;  /* 0x0000128f14001986 */ /* 0x0001e2000c101524 */
[----:B------:R-:W-:-:S05]  /*2dc0*/  LEA.HI.X R137, R137, R11, R140, 0x1, P5 ;  /* 0x0000000b89897211 */ /* 0x000fca00028f0c8c */
[----:B------:R1:W2:Y:S01]  /*2dd0*/  @P0 LDG.E.LTC128B.U16 R172, desc[UR36][R136.64] ;  /* 0x0000002488ac0981 */ /* 0x0002a2000c1e1520 */
[----:B------:R-:W-:Y:S01]  /*2de0*/  IMAD.WIDE.U32 R164, R148, 0x78, R146 ;  /* 0x0000007894a47825 */ /* 0x000fe200078e0092 */
[----:B------:R-:W-:Y:S03]  /*2df0*/  BSSY B1, `(.L_x_43) ;  /* 0x0000018000017945 */ /* 0x000fe60003800000 */
[----:B------:R-:W-:Y:S02]  /*2e00*/  IMAD.MOV.U32 R142, RZ, RZ, R164 ;  /* 0x000000ffff8e7224 */ /* 0x000fe400078e00a4 */
[----:B0-----:R-:W-:Y:S02]  /*2e10*/  IMAD.IADD R143, R149, 0x1, R165 ;  /* 0x00000001958f7824 */ /* 0x001fe400078e02a5 */
[----:B------:R-:W-:Y:S02]  /*2e20*/  IMAD.MOV.U32 R170, RZ, RZ, R20 ;  /* 0x000000ffffaa7224 */ /* 0x000fe400078e0014 */
[----:B------:R-:W-:-:S04]  /*2e30*/  IMAD.WIDE.U32 R140, R153, R148, R142 ;  /* 0x00000094998c7225 */ /* 0x000fc800078e008e */
[----:B------:R-:W-:Y:S01]  /*2e40*/  IMAD.MOV.U32 R171, RZ, RZ, R21 ;  /* 0x000000ffffab7224 */ /* 0x000fe200078e0015 */
[----:B------:R-:W-:Y:S01]  /*2e50*/  IADD3 R140, P1, R14, R140, RZ ;  /* 0x0000008c0e8c7210 */ /* 0x000fe20007f3e0ff */
[----:B------:R-:W-:Y:S02]  /*2e60*/  IMAD R169, R13, 0xf0, RZ ;  /* 0x000000f00da97824 */ /* 0x000fe400078e02ff */
[----:B------:R-:W-:Y:S01]  /*2e70*/  IMAD.WIDE.U32 R170, R12, 0xf0, R170 ;  /* 0x000000f00caa7825 */ /* 0x000fe200078e00aa */
[----:B------:R-:W-:Y:S02]  /*2e80*/  IADD3.X R141, R15, R159, R141, P1, !PT ;  /* 0x0000009f0f8d7210 */ /* 0x000fe40000ffe48d */
[----:B------:R-:W-:Y:S01]  /*2e90*/  ISETP.GT.AND P1, PT, R3, 0x1, P2 ;  /* 0x000000010300780c */ /* 0x000fe20001724270 */
[----:B------:R-:W-:Y:S02]  /*2ea0*/  @P0 IMAD.MOV.U32 R166, RZ, RZ, R170 ;  /* 0x000000ffffa60224 */ /* 0x000fe400078e00aa */
[----:B------:R-:W-:-:S03]  /*2eb0*/  IMAD.WIDE.U32 R140, R23, R150, R140 ;  /* 0x00000096178c7225 */ /* 0x000fc600078e008c */
[----:B-1----:R-:W-:Y:S01]  /*2ec0*/  LEA R136, P5, R140, R10, 0x1 ;  /* 0x0000000a8c887211 */ /* 0x002fe200078a08ff */
[----:B--2---:R-:W-:-:S04]  /*2ed0*/  IMAD.U32 R167, R172, 0x10000, RZ ;  /* 0x00010000aca77824 */ /* 0x004fc800078e00ff */
[----:B------:R-:W-:-:S04]  /*2ee0*/  FMUL R167, R167, R144 ;  /* 0x00000090a7a77220 */ /* 0x000fc80000400000 */
[----:B------:R-:W-:Y:S01]  /*2ef0*/  FFMA R167, R128, R145, R167 ;  /* 0x0000009180a77223 */ /* 0x000fe200000000a7 */
[----:B------:R-:W-:-:S04]  /*2f00*/  IMAD.IADD R128, R151, 0x1, R141 ;  /* 0x0000000197807824 */ /* 0x000fc800078e028d */
[----:B------:R-:W-:Y:S01]  /*2f10*/  F2FP.BF16.F32.PACK_AB R141, RZ, R167 ;  /* 0x000000a7ff8d723e */ /* 0x000fe200000010ff */
[----:B------:R-:W-:Y:S01]  /*2f20*/  IMAD.IADD R167, R171, 0x1, R169 ;  /* 0x00000001aba77824 */ /* 0x000fe200078e02a9 */
[----:B------:R-:W-:-:S04]  /*2f30*/  LEA.HI.X R137, R140, R11, R128, 0x1, P5 ;  /* 0x0000000b8c897211 */ /* 0x000fc800028f0c80 */
[----:B------:R0:W-:Y:S01]  /*2f40*/  @P0 STG.E.U16 desc[UR36][R166.64], R141 ;  /* 0x0000008da6000986 */ /* 0x0001e2000c101524 */
[----:B------:R-:W-:Y:S05]  /*2f50*/  @!P1 BRA `(.L_x_44) ;  /* 0x0000000000049947 */ /* 0x000fea0003800000 */
[----:B------:R1:W5:Y:S02]  /*2f60*/  LDG.E.LTC128B.U16 R172, desc[UR36][R136.64+0x2] ;  /* 0x0000022488ac7981 */ /* 0x000364000c1e1520 */
.L_x_44:
[----:B------:R-:W-:Y:S05]  /*2f70*/  BSYNC B1 ;  /* 0x0000000000017941 */ /* 0x000fea0003800000 */
.L_x_43:
[----:B-----5:R-:W-:Y:S01]  /*2f80*/  IMAD.U32 R139, R172, 0x10000, RZ ;  /* 0x00010000ac8b7824 */ /* 0x020fe200078e00ff */
[----:B------:R-:W-:Y:S01]  /*2f90*/  IADD3 R176, P0, R146, R138, RZ ;  /* 0x0000008a92b07210 */ /* 0x000fe20007f1e0ff */
[C---:B------:R-:W-:Y:S01]  /*2fa0*/  IMAD.SHL.U32 R173, R12.reuse, 0x200, RZ ;  /* 0x000002000cad7824 */ /* 0x040fe200078e00ff */
[----:B------:R-:W-:Y:S01]  /*2fb0*/  SHF.L.U64.HI R171, R12, 0x9, R13 ;  /* 0x000000090cab7819 */ /* 0x000fe2000001020d */
[----:B------:R-:W-:Y:S01]  /*2fc0*/  FMUL R128, R139, R144 ;  /* 0x000000908b807220 */ /* 0x000fe20000400000 */
[----:B------:R-:W-:Y:S01]  /*2fd0*/  ISETP.GT.AND P6, PT, R152, 0x88, PT ;  /* 0x000000889800780c */ /* 0x000fe20003fc4270 */
[----:B------:R-:W-:Y:S01]  /*2fe0*/  IMAD.X R177, R175, 0x1, R147, P0 ;  /* 0x00000001afb17824 */ /* 0x000fe200000e0693 */
[----:B------:R-:W-:Y:S01]  /*2ff0*/  IADD3 R138, P0, P5, R161, R6, R173 ;  /* 0x00000006a18a7210 */ /* 0x000fe20007d1e0ad */
[----:B------:R-:W-:Y:S01]  /*3000*/  FFMA R139, R129, R145, R128 ;  /* 0x00000091818b7223 */ /* 0x000fe20000000080 */
[----:B------:R-:W-:Y:S01]  /*3010*/  IMAD.WIDE.U32 R128, R12, 0xf0, R20 ;  /* 0x000000f00c807825 */ /* 0x000fe200078e0014 */
[----:B------:R-:W-:Y:S03]  /*3020*/  BSSY B1, `(.L_x_45) ;  /* 0x0000016000017945 */ /* 0x000fe60003800000 */
[----:B------:R-:W-:Y:S01]  /*3030*/  F2FP.BF16.F32.PACK_AB R139, RZ, R139 ;  /* 0x0000008bff8b723e */ /* 0x000fe200000010ff */
[----:B0-----:R-:W-:-:S02]  /*3040*/  IMAD.IADD R141, R169, 0x1, R129 ;  /* 0x00000001a98d7824 */ /* 0x001fc400078e0281 */
[----:B------:R-:W-:Y:S01]  /*3050*/  @P1 IMAD.MOV.U32 R140, RZ, RZ, R128 ;  /* 0x000000ffff8c1224 */ /* 0x000fe200078e0080 */
[----:B------:R-:W-:Y:S01]  /*3060*/  PRMT R178, R139, 0x7610, R178 ;  /* 0x000076108bb27816 */ /* 0x000fe200000000b2 */
[----:B------:R-:W-:Y:S01]  /*3070*/  IMAD.WIDE.U32 R168, R148, 0x78, R176 ;  /* 0x0000007894a87825 */ /* 0x000fe200078e00b0 */
[----:B------:R-:W-:Y:S02]  /*3080*/  IADD3.X R139, R163, R7, R171, P0, P5 ;  /* 0x00000007a38b7210 */ /* 0x000fe400007ea4ab */
[----:B------:R-:W-:Y:S01]  /*3090*/  IADD3 R165, P0, R176, R154, RZ ;  /* 0x0000009ab0a57210 */ /* 0x000fe20007f1e0ff */
[----:B------:R0:W-:Y:S01]  /*30a0*/  @P1 STG.E.U16 desc[UR36][R140.64+0x2], R178 ;  /* 0x000002b28c001986 */ /* 0x0001e2000c101524 */
[----:B------:R-:W-:Y:S01]  /*30b0*/  IMAD.IADD R175, R149, 0x1, R169 ;  /* 0x0000000195af7824 */ /* 0x000fe200078e02a9 */
[----:B------:R-:W-:Y:S02]  /*30c0*/  IADD3 R158, P1, P5, R154, R168, R146 ;  /* 0x000000a89a9e7210 */ /* 0x000fe40007d3e092 */
[----:B------:R-:W-:Y:S01]  /*30d0*/  IMAD.X R174, R177, 0x1, R157, P0 ;  /* 0x00000001b1ae7824 */ /* 0x000fe200000e069d */
[----:B------:R-:W-:-:S02]  /*30e0*/  IADD3 R164, P0, R146, R164, RZ ;  /* 0x000000a492a47210 */ /* 0x000fc40007f1e0ff */
[----:B------:R-:W-:Y:S02]  /*30f0*/  IADD3.X R160, R157, R175, R147, P1, P5 ;  /* 0x000000af9da07210 */ /* 0x000fe40000fea493 */
[----:B------:R-:W-:-:S04]  /*3100*/  LEA R176, P1, R165, R10, 0x1 ;  /* 0x0000000aa5b07211 */ /* 0x000fc800078208ff */
[----:B------:R-:W-:Y:S02]  /*3110*/  LEA.HI.X R177, R165, R11, R174, 0x1, P1 ;  /* 0x0000000ba5b17211 */ /* 0x000fe400008f0cae */
[----:B------:R-:W-:Y:S02]  /*3120*/  ISETP.GT.AND P1, PT, R3, RZ, P6 ;  /* 0x000000ff0300720c */ /* 0x000fe40003724270 */
[----:B------:R-:W-:Y:S01]  /*3130*/  P2R R165, PR, RZ, 0x40 ;  /* 0x00000040ffa57803 */ /* 0x000fe20000000000 */
[----:B------:R-:W-:Y:S01]  /*3140*/  IMAD.X R165, R143, 0x1, R147, P0 ;  /* 0x000000018fa57824 */ /* 0x000fe200000e0693 */
[----:B0-----:R-:W-:-:S09]  /*3150*/  IADD3 R178, P0, R161, R170, RZ ;  /* 0x000000aaa1b27210 */ /* 0x001fd20007f1e0ff */
[----:B------:R-:W-:Y:S05]  /*3160*/  @!P1 BRA `(.L_x_46) ;  /* 0x0000000000049947 */ /* 0x000fea0003800000 */
[----:B------:R0:W5:Y:S02]  /*3170*/  LDG.E.LTC128B.U16 R172, desc[UR36][R176.64] ;  /* 0x00000024b0ac7981 */ /* 0x000164000c1e1520 */
.L_x_46:
[----:B------:R-:W-:Y:S05]  /*3180*/  BSYNC B1 ;  /* 0x0000000000017941 */ /* 0x000fea0003800000 */
.L_x_45:
[----:B-----5:R-:W-:Y:S01]  /*3190*/  IMAD.U32 R181, R172, 0x10000, RZ ;  /* 0x00010000acb57824 */ /* 0x020fe200078e00ff */
[----:B------:R-:W-:Y:S01]  /*31a0*/  BSSY B1, `(.L_x_47) ;  /* 0x0000010000017945 */ /* 0x000fe20003800000 */
[----:B0-----:R-:W-:-:S04]  /*31b0*/  IMAD.WIDE.U32 R176, R153, R148, R164 ;  /* 0x0000009499b07225 */ /* 0x001fc800078e00a4 */
[----:B------:R-:W-:Y:S01]  /*31c0*/  FMUL R181, R181, R144 ;  /* 0x00000090b5b57220 */ /* 0x000fe20000400000 */
[----:B------:R-:W-:Y:S01]  /*31d0*/  IMAD.X R179, R167, 0x1, R163, P0 ;  /* 0x00000001a7b37824 */ /* 0x000fe200000e06a3 */
[----:B------:R-:W-:Y:S02]  /*31e0*/  IADD3 R176, P0, R14, R176, RZ ;  /* 0x000000b00eb07210 */ /* 0x000fe40007f1e0ff */
[----:B------:R-:W-:Y:S02]  /*31f0*/  FFMA R181, R130, R145, R181 ;  /* 0x0000009182b57223 */ /* 0x000fe400000000b5 */
[----:B------:R-:W-:-:S03]  /*3200*/  IADD3.X R177, R15, R159, R177, P0, !PT ;  /* 0x0000009f0fb17210 */ /* 0x000fc600007fe4b1 */
[----:B------:R-:W-:Y:S01]  /*3210*/  F2FP.BF16.F32.PACK_AB R181, RZ, R181 ;  /* 0x000000b5ffb5723e */ /* 0x000fe200000010ff */
[----:B------:R-:W-:-:S04]  /*3220*/  IMAD.WIDE.U32 R176, R23, R150, R176 ;  /* 0x0000009617b07225 */ /* 0x000fc800078e00b0 */
[----:B------:R0:W-:Y:S01]  /*3230*/  @P1 STG.E.U16 desc[UR36][R178.64], R181 ;  /* 0x000000b5b2001986 */ /* 0x0001e2000c101524 */
[----:B------:R-:W-:Y:S01]  /*3240*/  ISETP.GT.AND P1, PT, R3, 0x1, P6 ;  /* 0x000000010300780c */ /* 0x000fe20003724270 */
[----:B------:R-:W-:Y:S01]  /*3250*/  IMAD.IADD R130, R151, 0x1, R177 ;  /* 0x0000000197827824 */ /* 0x000fe200078e02b1 */
[----:B------:R-:W-:-:S04]  /*3260*/  LEA R166, P0, R176, R10, 0x1 ;  /* 0x0000000ab0a67211 */ /* 0x000fc800078008ff */
[----:B------:R-:W-:-:S07]  /*3270*/  LEA.HI.X R167, R176, R11, R130, 0x1, P0 ;  /* 0x0000000bb0a77211 */ /* 0x000fce00000f0c82 */
[----:B0-----:R-:W-:Y:S05]  /*3280*/  @!P1 BRA `(.L_x_48) ;  /* 0x0000000000049947 */ /* 0x001fea0003800000 */
[----:B------:R0:W5:Y:S02]  /*3290*/  LDG.E.LTC128B.U16 R172, desc[UR36][R166.64+0x2] ;  /* 0x00000224a6ac7981 */ /* 0x000164000c1e1520 */
.L_x_48:
[----:B------:R-:W-:Y:S05]  /*32a0*/  BSYNC B1 ;  /* 0x0000000000017941 */ /* 0x000fea0003800000 */
.L_x_47:
[----:B-----5:R-:W-:Y:S01]  /*32b0*/  IMAD.U32 R177, R172, 0x10000, RZ ;  /* 0x00010000acb17824 */ /* 0x020fe200078e00ff */
[----:B------:R-:W-:Y:S03]  /*32c0*/  BSSY B1, `(.L_x_49) ;  /* 0x000000a000017945 */ /* 0x000fe60003800000 */
[----:B------:R-:W-:-:S04]  /*32d0*/  FMUL R130, R177, R144 ;  /* 0x00000090b1827220 */ /* 0x000fc80000400000 */
[----:B------:R-:W-:Y:S01]  /*32e0*/  FFMA R131, R131, R145, R130 ;  /* 0x0000009183837223 */ /* 0x000fe20000000082 */
[----:B------:R-:W-:-:S04]  /*32f0*/  IADD3 R130, P0, R161, R128, RZ ;  /* 0x00000080a1827210 */ /* 0x000fc80007f1e0ff */
[----:B------:R-:W-:Y:S01]  /*3300*/  F2FP.BF16.F32.PACK_AB R170, RZ, R131 ;  /* 0x00000083ffaa723e */ /* 0x000fe200000010ff */
[----:B------:R-:W-:Y:S01]  /*3310*/  IMAD.X R131, R141, 0x1, R163, P0 ;  /* 0x000000018d837824 */ /* 0x000fe200000e06a3 */
[----:B------:R-:W-:-:S04]  /*3320*/  ISETP.GT.AND P0, PT, R3, 0x8, P2 ;  /* 0x000000080300780c */ /* 0x000fc80001704270 */
[----:B------:R2:W-:Y:S09]  /*3330*/  @P1 STG.E.U16 desc[UR36][R130.64+0x2], R170 ;  /* 0x000002aa82001986 */ /* 0x0005f2000c101524 */
[----:B------:R-:W-:Y:S05]  /*3340*/  @!P0 BRA `(.L_x_50) ;  /* 0x0000000000048947 */ /* 0x000fea0003800000 */
[----:B------:R0:W5:Y:S02]  /*3350*/  LDG.E.LTC128B.U16 R172, desc[UR36][R136.64+0x10] ;  /* 0x0000102488ac7981 */ /* 0x000164000c1e1520 */
.L_x_50:
[----:B------:R-:W-:Y:S05]  /*3360*/  BSYNC B1 ;  /* 0x0000000000017941 */ /* 0x000fea0003800000 */
.L_x_49:
[----:B-----5:R-:W-:Y:S01]  /*3370*/  IMAD.U32 R177, R172, 0x10000, RZ ;  /* 0x00010000acb17824 */ /* 0x020fe200078e00ff */
[----:B------:R-:W-:Y:S01]  /*3380*/  ISETP.GT.AND P1, PT, R3, 0x9, P2 ;  /* 0x000000090300780c */ /* 0x000fe20001724270 */
[----:B------:R-:W-:Y:S01]  /*3390*/  @P0 IMAD.MOV.U32 R176, RZ, RZ, R128 ;  /* 0x000000ffffb00224 */ /* 0x000fe200078e0080 */
[----:B------:R-:W-:Y:S01]  /*33a0*/  BSSY B1, `(.L_x_51) ;  /* 0x0000009000017945 */ /* 0x000fe20003800000 */
[----:B------:R-:W-:-:S04]  /*33b0*/  FMUL R177, R177, R144 ;  /* 0x00000090b1b17220 */ /* 0x000fc80000400000 */
[----:B------:R-:W-:-:S05]  /*33c0*/  FFMA R177, R132, R145, R177 ;  /* 0x0000009184b17223 */ /* 0x000fca00000000b1 */
[----:B------:R-:W-:-:S04]  /*33d0*/  F2FP.BF16.F32.PACK_AB R177, RZ, R177 ;  /* 0x000000b1ffb1723e */ /* 0x000fc800000010ff */
[----:B------:R-:W-:Y:S01]  /*33e0*/  PRMT R132, R177, 0x7610, R132 ;  /* 0x00007610b1847816 */ /* 0x000fe20000000084 */
[----:B------:R-:W-:-:S05]  /*33f0*/  @P0 IMAD.MOV.U32 R177, RZ, RZ, R141 ;  /* 0x000000ffffb10224 */ /* 0x000fca00078e008d */
[----:B------:R0:W-:Y:S01]  /*3400*/  @P0 STG.E.U16 desc[UR36][R176.64+0x10], R132 ;  /* 0x00001084b0000986 */ /* 0x0001e2000c101524 */
[----:B------:R-:W-:Y:S05]  /*3410*/  @!P1 BRA `(.L_x_52) ;  /* 0x0000000000049947 */ /* 0x000fea0003800000 */
[----:B------:R0:W5:Y:S02]  /*3420*/  LDG.E.LTC128B.U16 R172, desc[UR36][R136.64+0x12] ;  /* 0x0000122488ac7981 */ /* 0x000164000c1e1520 */
.L_x_52:
[----:B------:R-:W-:Y:S05]  /*3430*/  BSYNC B1 ;  /* 0x0000000000017941 */ /* 0x000fea0003800000 */
.L_x_51:
[----:B0----5:R-:W-:Y:S01]  /*3440*/  IMAD.U32 R177, R172, 0x10000, RZ ;  /* 0x00010000acb17824 */ /* 0x021fe200078e00ff */
[----:B------:R-:W-:Y:S01]  /*3450*/  ISETP.GT.AND P0, PT, R3, 0x8, P6 ;  /* 0x000000080300780c */ /* 0x000fe20003704270 */
[----:B------:R-:W-:Y:S02]  /*3460*/  BSSY B1, `(.L_x_53) ;  /* 0x000000a000017945 */ /* 0x000fe40003800000 */
[----:B------:R-:W-:-:S04]  /*3470*/  FMUL R132, R177, R144 ;  /* 0x00000090b1847220 */ /* 0x000fc80000400000 */
[----:B------:R-:W-:Y:S01]  /*3480*/  FFMA R132, R133, R145, R132 ;  /* 0x0000009185847223 */ /* 0x000fe20000000084 */
[----:B------:R-:W-:-:S04]  /*3490*/  @P1 IMAD.MOV.U32 R133, RZ, RZ, R141 ;  /* 0x000000ffff851224 */ /* 0x000fc800078e008d */
[----:B------:R-:W-:-:S04]  /*34a0*/  F2FP.BF16.F32.PACK_AB R132, RZ, R132 ;  /* 0x00000084ff84723e */ /* 0x000fc800000010ff */
[----:B--2---:R-:W-:Y:S02]  /*34b0*/  PRMT R170, R132, 0x7610, R170 ;  /* 0x0000761084aa7816 */ /* 0x004fe400000000aa */
[----:B------:R-:W-:-:S05]  /*34c0*/  @P1 MOV R132, R128 ;  /* 0x0000008000841202 */ /* 0x000fca0000000f00 */
[----:B------:R0:W-:Y:S01]  /*34d0*/  @P1 STG.E.U16 desc[UR36][R132.64+0x12], R170 ;  /* 0x000012aa84001986 */ /* 0x0001e2000c101524 */
[----:B------:R-:W-:Y:S05]  /*34e0*/  @!P0 BRA `(.L_x_54) ;  /* 0x0000000000048947 */ /* 0x000fea0003800000 */
[----:B------:R2:W5:Y:S02]  /*34f0*/  LDG.E.LTC128B.U16 R172, desc[UR36][R166.64+0x10] ;  /* 0x00001024a6ac7981 */ /* 0x000564000c1e1520 */
.L_x_54:
[----:B------:R-:W-:Y:S05]  /*3500*/  BSYNC B1 ;  /* 0x0000000000017941 */ /* 0x000fea0003800000 */
.L_x_53:
[----:B0----5:R-:W-:Y:S01]  /*3510*/  IMAD.U32 R133, R172, 0x10000, RZ ;  /* 0x00010000ac857824 */ /* 0x021fe200078e00ff */
[----:B------:R-:W-:Y:S01]  /*3520*/  BSSY B1, `(.L_x_55) ;  /* 0x000000f000017945 */ /* 0x000fe20003800000 */
[----:B------:R-:W-:-:S04]  /*3530*/  IMAD.WIDE.U32 R142, R148, 0x78, R142 ;  /* 0x00000078948e7825 */ /* 0x000fc800078e008e */
[----:B------:R-:W-:Y:S01]  /*3540*/  FMUL R133, R133, R144 ;  /* 0x0000009085857220 */ /* 0x000fe20000400000 */
[----:B------:R-:W-:-:S03]  /*3550*/  IADD3 R132, P1, R146, R142, RZ ;  /* 0x0000008e92847210 */ /* 0x000fc60007f3e0ff */
[----:B------:R-:W-:Y:S01]  /*3560*/  FFMA R134, R134, R145, R133 ;  /* 0x0000009186867223 */ /* 0x000fe20000000085 */
[----:B------:R-:W-:-:S04]  /*3570*/  IADD3.X R133, R147, R149, R143, P1, !PT ;  /* 0x0000009593857210 */ /* 0x000fc80000ffe48f */
[----:B------:R-:W-:Y:S01]  /*3580*/  F2FP.BF16.F32.PACK_AB R134, RZ, R134 ;  /* 0x00000086ff86723e */ /* 0x000fe200000010ff */
[----:B------:R-:W-:-:S04]  /*3590*/  IMAD.WIDE.U32 R132, R153, R148, R132 ;  /* 0x0000009499847225 */ /* 0x000fc800078e0084 */
[----:B------:R0:W-:Y:S01]  /*35a0*/  @P0 STG.E.U16 desc[UR36][R130.64+0x10], R134 ;  /* 0x0000108682000986 */ /* 0x0001e2000c101524 */
[----:B------:R-:W-:Y:S02]  /*35b0*/  ISETP.GT.AND P0, PT, R3, 0x9, P6 ;  /* 0x000000090300780c */ /* 0x000fe40003704270 */
[----:B------:R-:W-:-:S04]  /*35c0*/  IADD3 R142, P1, R14, R132, RZ ;  /* 0x000000840e8e7210 */ /* 0x000fc80007f3e0ff */
[----:B------:R-:W-:-:S03]  /*35d0*/  IADD3.X R143, R15, R159, R133, P1, !PT ;  /* 0x0000009f0f8f7210 */ /* 0x000fc60000ffe485 */
[----:B------:R-:W-:-:S04]  /*35e0*/  IMAD.WIDE.U32 R142, R23, R150, R142 ;  /* 0x00000096178e7225 */ /* 0x000fc800078e008e */
[----:B0-----:R-:W-:Y:S05]  /*35f0*/  @!P0 BRA `(.L_x_56) ;  /* 0x0000000000048947 */ /* 0x001fea0003800000 */
[----:B------:R0:W5:Y:S02]  /*3600*/  LDG.E.LTC128B.U16 R172, desc[UR36][R166.64+0x12] ;  /* 0x00001224a6ac7981 */ /* 0x000164000c1e1520 */
.L_x_56:
[----:B------:R-:W-:Y:S05]  /*3610*/  BSYNC B1 ;  /* 0x0000000000017941 */ /* 0x000fea0003800000 */
.L_x_55:
[----:B-----5:R-:W-:Y:S01]  /*3620*/  IMAD.U32 R133, R172, 0x10000, RZ ;  /* 0x00010000ac857824 */ /* 0x020fe200078e00ff */
[----:B------:R-:W-:Y:S01]  /*3630*/  LEA R132, P1, R142, R10, 0x1 ;  /* 0x0000000a8e847211 */ /* 0x000fe200078208ff */
[----:B------:R-:W-:Y:S02]  /*3640*/  IMAD.IADD R143, R151, 0x1, R143 ;  /* 0x00000001978f7824 */ /* 0x000fe400078e028f */
[----:B------:R-:W-:Y:S01]  /*3650*/  FMUL R134, R133, R144 ;  /* 0x0000009085867220 */ /* 0x000fe20000400000 */
[----:B------:R-:W-:Y:S02]  /*3660*/  IMAD.SHL.U32 R155, R12, 0x100, RZ ;  /* 0x000001000c9b7824 */ /* 0x000fe400078e00ff */
[----:B------:R-:W-:Y:S01]  /*3670*/  LEA.HI.X R133, R142, R11, R143, 0x1, P1 ;  /* 0x0000000b8e857211 */ /* 0x000fe200008f0c8f */
[----:B------:R-:W-:Y:S01]  /*3680*/  FFMA R134, R135, R145, R134 ;  /* 0x0000009187867223 */ /* 0x000fe20000000086 */
[----:B------:R-:W-:Y:S01]  /*3690*/  IADD3 R154, P1, R154, R168, RZ ;  /* 0x000000a89a9a7210 */ /* 0x000fe20007f3e0ff */
[----:B------:R-:W-:Y:S01]  /*36a0*/  IMAD.WIDE.U32 R164, R148, 0x78, R164 ;  /* 0x0000007894a47825 */ /* 0x000fe200078e00a4 */
[----:B------:R-:W-:-:S02]  /*36b0*/  SHF.L.U64.HI R143, R12, 0x8, R13 ;  /* 0x000000080c8f7819 */ /* 0x000fc4000001020d */
[----:B------:R-:W-:Y:S01]  /*36c0*/  F2FP.BF16.F32.PACK_AB R135, RZ, R134 ;  /* 0x00000086ff87723e */ /* 0x000fe200000010ff */
[----:B------:R-:W-:Y:S01]  /*36d0*/  IMAD.X R157, R175, 0x1, R157, P1 ;  /* 0x00000001af9d7824 */ /* 0x000fe200008e069d */
[C---:B------:R-:W-:Y:S02]  /*36e0*/  LEA R156, P1, R154.reuse, R10, 0x1 ;  /* 0x0000000a9a9c7211 */ /* 0x040fe400078208ff */
[----:B------:R-:W-:Y:S02]  /*36f0*/  PRMT R142, R135, 0x7610, R142 ;  /* 0x00007610878e7816 */ /* 0x000fe4000000008e */
[----:B------:R-:W-:Y:S02]  /*3700*/  LEA.HI.X R157, R154, R11, R157, 0x1, P1 ;  /* 0x0000000b9a9d7211 */ /* 0x000fe400008f0c9d */
[----:B------:R-:W-:Y:S01]  /*3710*/  IADD3 R134, P1, R173, R6, RZ ;  /* 0x00000006ad867210 */ /* 0x000fe20007f3e0ff */
[----:B------:R0:W-:Y:S04]  /*3720*/  @P0 STG.E.U16 desc[UR36][R130.64+0x12], R142 ;  /* 0x0000128e82000986 */ /* 0x0001e8000c101524 */
[----:B------:R-:W-:Y:S01]  /*3730*/  IMAD.X R135, R171, 0x1, R7, P1 ;  /* 0x00000001ab877824 */ /* 0x000fe200008e0607 */
[----:B------:R-:W-:-:S04]  /*3740*/  IADD3 R12, P0, P1, R161, R128, R155 ;  /* 0x00000080a10c7210 */ /* 0x000fc8000791e09b */
[----:B------:R-:W-:Y:S02]  /*3750*/  IADD3.X R13, R163, R141, R143, P0, P1 ;  /* 0x0000008da30d7210 */ /* 0x000fe400007e248f */
[----:B------:R-:W-:Y:S02]  /*3760*/  IADD3 R146, P0, R146, R164, RZ ;  /* 0x000000a492927210 */ /* 0x000fe40007f1e0ff */
[----:B------:R-:W-:Y:S02]  /*3770*/  ISETP.GT.AND P1, PT, R152, 0x100, PT ;  /* 0x000001009800780c */ /* 0x000fe40003f24270 */
[----:B------:R-:W-:Y:S02]  /*3780*/  IADD3.X R147, R147, R149, R165, P0, !PT ;  /* 0x0000009593937210 */ /* 0x000fe400007fe4a5 */
[----:B------:R-:W-:-:S13]  /*3790*/  ISETP.GT.AND P0, PT, R3, RZ, P1 ;  /* 0x000000ff0300720c */ /* 0x000fda0000f04270 */
[----:B------:R-:W2:Y:S01]  /*37a0*/  @P0 LDG.E.LTC128B.U16 R172, desc[UR36][R156.64] ;  /* 0x000000249cac0981 */ /* 0x000ea2000c1e1520 */
[----:B------:R-:W-:Y:S01]  /*37b0*/  BSSY B1, `(.L_x_57) ;  /* 0x000000d000017945 */ /* 0x000fe20003800000 */
[----:B--2---:R-:W-:-:S04]  /*37c0*/  IMAD.U32 R149, R172, 0x10000, RZ ;  /* 0x00010000ac957824 */ /* 0x004fc800078e00ff */
[----:B------:R-:W-:-:S04]  /*37d0*/  FMUL R149, R149, R144 ;  /* 0x0000009095957220 */ /* 0x000fc80000400000 */
[----:B------:R-:W-:-:S05]  /*37e0*/  FFMA R149, R120, R145, R149 ;  /* 0x0000009178957223 */ /* 0x000fca0000000095 */
[----:B------:R-:W-:-:S04]  /*37f0*/  F2FP.BF16.F32.PACK_AB R149, RZ, R149 ;  /* 0x00000095ff95723e */ /* 0x000fc800000010ff */
[----:B------:R-:W-:Y:S01]  /*3800*/  PRMT R120, R149, 0x7610, R120 ;  /* 0x0000761095787816 */ /* 0x000fe20000000078 */
[----:B------:R-:W-:-:S04]  /*3810*/  IMAD.WIDE.U32 R148, R153, R148, R146 ;  /* 0x0000009499947225 */ /* 0x000fc800078e0092 */
[----:B------:R0:W-:Y:S01]  /*3820*/  @P0 STG.E.U16 desc[UR36][R134.64], R120 ;  /* 0x0000007886000986 */ /* 0x0001e2000c101524 */
[----:B------:R-:W-:-:S04]  /*3830*/  IADD3 R14, P0, R14, R148, RZ ;  /* 0x000000940e0e7210 */ /* 0x000fc80007f1e0ff */
[----:B------:R-:W-:Y:S02]  /*3840*/  IADD3.X R15, R15, R159, R149, P0, !PT ;  /* 0x0000009f0f0f7210 */ /* 0x000fe400007fe495 */
[----:B------:R-:W-:-:S13]  /*3850*/  ISETP.GT.AND P0, PT, R3, 0x1, P1 ;  /* 0x000000010300780c */ /* 0x000fda0000f04270 */
[----:B0-----:R-:W-:Y:S05]  /*3860*/  @!P0 BRA `(.L_x_58) ;  /* 0x0000000000048947 */ /* 0x001fea0003800000 */
[----:B------:R0:W5:Y:S02]  /*3870*/  LDG.E.LTC128B.U16 R172, desc[UR36][R132.64+0x2] ;  /* 0x0000022484ac7981 */ /* 0x000164000c1e1520 */
.L_x_58:
[----:B------:R-:W-:Y:S05]  /*3880*/  BSYNC B1 ;  /* 0x0000000000017941 */ /* 0x000fea0003800000 */
.L_x_57:
[----:B-----5:R-:W-:Y:S01]  /*3890*/  IMAD.U32 R147, R172, 0x10000, RZ ;  /* 0x00010000ac937824 */ /* 0x020fe200078e00ff */
[----:B------:R-:W-:Y:S03]  /*38a0*/  BSSY B1, `(.L_x_59) ;  /* 0x0000012000017945 */ /* 0x000fe60003800000 */
[----:B------:R-:W-:-:S04]  /*38b0*/  FMUL R120, R147, R144 ;  /* 0x0000009093787220 */ /* 0x000fc80000400000 */
[----:B------:R-:W-:-:S05]  /*38c0*/  FFMA R120, R121, R145, R120 ;  /* 0x0000009179787223 */ /* 0x000fca0000000078 */
[----:B------:R-:W-:-:S04]  /*38d0*/  F2FP.BF16.F32.PACK_AB R120, RZ, R120 ;  /* 0x00000078ff78723e */ /* 0x000fc800000010ff */
[----:B------:R-:W-:Y:S01]  /*38e0*/  PRMT R142, R120, 0x7610, R142 ;  /* 0x00007610788e7816 */ /* 0x000fe2000000008e */
[----:B------:R-:W-:-:S04]  /*38f0*/  IMAD.WIDE.U32 R120, R23, R150, R14 ;  /* 0x0000009617787225 */ /* 0x000fc800078e000e */
[----:B------:R2:W-:Y:S01]  /*3900*/  @P0 STG.E.U16 desc[UR36][R134.64+0x2], R142 ;  /* 0x0000028e86000986 */ /* 0x0005e2000c101524 */
[----:B------:R-:W-:Y:S01]  /*3910*/  LEA R14, P0, R158, R10, 0x1 ;  /* 0x0000000a9e0e7211 */ /* 0x000fe200078008ff */
[----:B------:R-:W-:-:S03]  /*3920*/  IMAD.IADD R151, R151, 0x1, R121 ;  /* 0x0000000197977824 */ /* 0x000fc600078e0279 */
[----:B------:R-:W-:Y:S02]  /*3930*/  LEA.HI.X R15, R158, R11, R160, 0x1, P0 ;  /* 0x0000000b9e0f7211 */ /* 0x000fe400000f0ca0 */
[----:B------:R-:W-:-:S04]  /*3940*/  LEA R10, P0, R120, R10, 0x1 ;  /* 0x0000000a780a7211 */ /* 0x000fc800078008ff */
[----:B------:R-:W-:Y:S02]  /*3950*/  LEA.HI.X R11, R120, R11, R151, 0x1, P0 ;  /* 0x0000000b780b7211 */ /* 0x000fe400000f0c97 */
[----:B------:R-:W-:-:S05]  /*3960*/  IADD3 R120, P0, R134, R161, RZ ;  /* 0x000000a186787210 */ /* 0x000fca0007f1e0ff */
[----:B------:R-:W-:Y:S01]  /*3970*/  IMAD.X R121, R135, 0x1, R163, P0 ;  /* 0x0000000187797824 */ /* 0x000fe200000e06a3 */
[----:B------:R-:W-:-:S04]  /*3980*/  ISETP.GT.AND P0, PT, R152, 0x108, PT ;  /* 0x000001089800780c */ /* 0x000fc80003f04270 */
[----:B------:R-:W-:-:S13]  /*3990*/  ISETP.GT.AND P5, PT, R3, RZ, P0 ;  /* 0x000000ff0300720c */ /* 0x000fda00007a4270 */
[----:B--2---:R-:W-:Y:S05]  /*39a0*/  @!P5 BRA `(.L_x_60) ;  /* 0x000000000004d947 */ /* 0x004fea0003800000 */
[----:B------:R2:W5:Y:S02]  /*39b0*/  LDG.E.LTC128B.U16 R172, desc[UR36][R14.64] ;  /* 0x000000240eac7981 */ /* 0x000564000c1e1520 */
.L_x_60:
[----:B------:R-:W-:Y:S05]  /*39c0*/  BSYNC B1 ;  /* 0x0000000000017941 */ /* 0x000fea0003800000 */
.L_x_59:
[----:B--2--5:R-:W-:Y:S01]  /*39d0*/  IMAD.U32 R15, R172, 0x10000, RZ ;  /* 0x00010000ac0f7824 */ /* 0x024fe200078e00ff */
[----:B------:R-:W-:Y:S03]  /*39e0*/  BSSY B1, `(.L_x_61) ;  /* 0x0000008000017945 */ /* 0x000fe60003800000 */
[----:B------:R-:W-:-:S04]  /*39f0*/  FMUL R15, R15, R144 ;  /* 0x000000900f0f7220 */ /* 0x000fc80000400000 */
[----:B------:R-:W-:-:S05]  /*3a00*/  FFMA R15, R122, R145, R15 ;  /* 0x000000917a0f7223 */ /* 0x000fca000000000f */
[----:B------:R-:W-:-:S05]  /*3a10*/  F2FP.BF16.F32.PACK_AB R15, RZ, R15 ;  /* 0x0000000fff0f723e */ /* 0x000fca00000010ff */
[----:B------:R2:W-:Y:S01]  /*3a20*/  @P5 STG.E.U16 desc[UR36][R120.64], R15 ;  /* 0x0000000f78005986 */ /* 0x0005e2000c101524 */
[----:B------:R-:W-:-:S13]  /*3a30*/  ISETP.GT.AND P5, PT, R3, 0x1, P0 ;  /* 0x000000010300780c */ /* 0x000fda00007a4270 */
[----:B--2---:R-:W-:Y:S05]  /*3a40*/  @!P5 BRA `(.L_x_62) ;  /* 0x000000000004d947 */ /* 0x004fea0003800000 */
[----:B------:R2:W5:Y:S02]  /*3a50*/  LDG.E.LTC128B.U16 R172, desc[UR36][R10.64+0x2] ;  /* 0x000002240aac7981 */ /* 0x000564000c1e1520 */
.L_x_62:
[----:B------:R-:W-:Y:S05]  /*3a60*/  BSYNC B1 ;  /* 0x0000000000017941 */ /* 0x000fea0003800000 */
.L_x_61:
[----:B-----5:R-:W-:Y:S01]  /*3a70*/  IMAD.U32 R15, R172, 0x10000, RZ ;  /* 0x00010000ac0f7824 */ /* 0x020fe200078e00ff */
[----:B------:R-:W-:Y:S03]  /*3a80*/  BSSY B1, `(.L_x_63) ;  /* 0x0000008000017945 */ /* 0x000fe60003800000 */
[----:B------:R-:W-:-:S04]  /*3a90*/  FMUL R14, R15, R144 ;  /* 0x000000900f0e7220 */ /* 0x000fc80000400000 */
[----:B------:R-:W-:-:S05]  /*3aa0*/  FFMA R14, R123, R145, R14 ;  /* 0x000000917b0e7223 */ /* 0x000fca000000000e */
[----:B------:R-:W-:-:S05]  /*3ab0*/  F2FP.BF16.F32.PACK_AB R14, RZ, R14 ;  /* 0x0000000eff0e723e */ /* 0x000fca00000010ff */
[----:B------:R0:W-:Y:S01]  /*3ac0*/  @P5 STG.E.U16 desc[UR36][R120.64+0x2], R14 ;  /* 0x0000020e78005986 */ /* 0x0001e2000c101524 */
[----:B------:R-:W-:-:S13]  /*3ad0*/  ISETP.GT.AND P5, PT, R3, 0x8, P1 ;  /* 0x000000080300780c */ /* 0x000fda0000fa4270 */
[----:B0-----:R-:W-:Y:S05]  /*3ae0*/  @!P5 BRA `(.L_x_64) ;  /* 0x000000000004d947 */ /* 0x001fea0003800000 */
[----:B------:R0:W5:Y:S02]  /*3af0*/  LDG.E.LTC128B.U16 R172, desc[UR36][R132.64+0x10] ;  /* 0x0000102484ac7981 */ /* 0x000164000c1e1520 */
.L_x_64:
[----:B------:R-:W-:Y:S05]  /*3b00*/  BSYNC B1 ;  /* 0x0000000000017941 */ /* 0x000fea0003800000 */
.L_x_63:
[----:B-----5:R-:W-:Y:S01]  /*3b10*/  IMAD.U32 R15, R172, 0x10000, RZ ;  /* 0x00010000ac0f7824 */ /* 0x020fe200078e00ff */
[----:B------:R-:W-:Y:S01]  /*3b20*/  BSSY B1, `(.L_x_65) ;  /* 0x000000b000017945 */ /* 0x000fe20003800000 */
[----:B------:R-:W-:Y:S02]  /*3b30*/  @P5 IMAD.MOV.U32 R14, RZ, RZ, R134 ;  /* 0x000000ffff0e5224 */ /* 0x000fe400078e0086 */
[----:B------:R-:W-:-:S04]  /*3b40*/  FMUL R15, R15, R144 ;  /* 0x000000900f0f7220 */ /* 0x000fc80000400000 */
[----:B------:R-:W-:-:S05]  /*3b50*/  FFMA R15, R124, R145, R15 ;  /* 0x000000917c0f7223 */ /* 0x000fca000000000f */
[----:B------:R-:W-:-:S04]  /*3b60*/  F2FP.BF16.F32.PACK_AB R15, RZ, R15 ;  /* 0x0000000fff0f723e */ /* 0x000fc800000010ff */
[----:B------:R-:W-:Y:S01]  /*3b70*/  PRMT R23, R15, 0x7610, R23 ;  /* 0x000076100f177816 */ /* 0x000fe20000000017 */
[----:B------:R-:W-:-:S05]  /*3b80*/  @P5 IMAD.MOV.U32 R15, RZ, RZ, R135 ;  /* 0x000000ffff0f5224 */ /* 0x000fca00078e0087 */
[----:B------:R0:W-:Y:S01]  /*3b90*/  @P5 STG.E.U16 desc[UR36][R14.64+0x10], R23 ;  /* 0x000010170e005986 */ /* 0x0001e2000c101524 */
[----:B------:R-:W-:-:S13]  /*3ba0*/  ISETP.GT.AND P5, PT, R3, 0x9, P1 ;  /* 0x000000090300780c */ /* 0x000fda0000fa4270 */
[----:B0-----:R-:W-:Y:S05]  /*3bb0*/  @!P5 BRA `(.L_x_66) ;  /* 0x000000000004d947 */ /* 0x001fea0003800000 */
[----:B------:R0:W5:Y:S02]  /*3bc0*/  LDG.E.LTC128B.U16 R172, desc[UR36][R132.64+0x12] ;  /* 0x0000122484ac7981 */ /* 0x000164000c1e1520 */
.L_x_66:
[----:B------:R-:W-:Y:S05]  /*3bd0*/  BSYNC B1 ;  /* 0x0000000000017941 */ /* 0x000fea0003800000 */
.L_x_65:
[----:B-----5:R-:W-:Y:S01]  /*3be0*/  IMAD.U32 R15, R172, 0x10000, RZ ;  /* 0x00010000ac0f7824 */ /* 0x020fe200078e00ff */
[----:B------:R-:W-:Y:S03]  /*3bf0*/  BSSY B1, `(.L_x_67) ;  /* 0x000000d000017945 */ /* 0x000fe60003800000 */
[----:B------:R-:W-:Y:S01]  /*3c00*/  FMUL R14, R15, R144 ;  /* 0x000000900f0e7220 */ /* 0x000fe20000400000 */
[----:B------:R-:W-:-:S03]  /*3c10*/  @P5 IMAD.MOV.U32 R15, RZ, RZ, R135 ;  /* 0x000000ffff0f5224 */ /* 0x000fc600078e0087 */
[----:B------:R-:W-:-:S05]  /*3c20*/  FFMA R14, R125, R145, R14 ;  /* 0x000000917d0e7223 */ /* 0x000fca000000000e */
[----:B------:R-:W-:-:S04]  /*3c30*/  F2FP.BF16.F32.PACK_AB R14, RZ, R14 ;  /* 0x0000000eff0e723e */ /* 0x000fc800000010ff */
[----:B------:R-:W-:Y:S01]  /*3c40*/  PRMT R23, R14, 0x7610, R23 ;  /* 0x000076100e177816 */ /* 0x000fe20000000017 */
[----:B------:R-:W-:-:S05]  /*3c50*/  @P5 IMAD.MOV.U32 R14, RZ, RZ, R134 ;  /* 0x000000ffff0e5224 */ /* 0x000fca00078e0086 */
[----:B------:R0:W-:Y:S01]  /*3c60*/  @P5 STG.E.U16 desc[UR36][R14.64+0x12], R23 ;  /* 0x000012170e005986 */ /* 0x0001e2000c101524 */
[----:B------:R-:W-:-:S05]  /*3c70*/  IADD3 R122, P5, R134, R161, RZ ;  /* 0x000000a1867a7210 */ /* 0x000fca0007fbe0ff */
[----:B------:R-:W-:Y:S01]  /*3c80*/  IMAD.X R123, R135, 0x1, R163, P5 ;  /* 0x00000001877b7824 */ /* 0x000fe200028e06a3 */
[----:B------:R-:W-:-:S13]  /*3c90*/  ISETP.GT.AND P5, PT, R3, 0x8, P0 ;  /* 0x000000080300780c */ /* 0x000fda00007a4270 */
[----:B0-----:R-:W-:Y:S05]  /*3ca0*/  @!P5 BRA `(.L_x_68) ;  /* 0x000000000004d947 */ /* 0x001fea0003800000 */
[----:B------:R0:W5:Y:S02]  /*3cb0*/  LDG.E.LTC128B.U16 R172, desc[UR36][R10.64+0x10] ;  /* 0x000010240aac7981 */ /* 0x000164000c1e1520 */
.L_x_68:
[----:B------:R-:W-:Y:S05]  /*3cc0*/  BSYNC B1 ;  /* 0x0000000000017941 */ /* 0x000fea0003800000 */
.L_x_67:
[----:B-----5:R-:W-:Y:S01]  /*3cd0*/  IMAD.U32 R15, R172, 0x10000, RZ ;  /* 0x00010000ac0f7824 */ /* 0x020fe200078e00ff */
[----:B------:R-:W-:Y:S03]  /*3ce0*/  BSSY B1, `(.L_x_69) ;  /* 0x000000c000017945 */ /* 0x000fe60003800000 */
[----:B------:R-:W-:-:S04]  /*3cf0*/  FMUL R15, R15, R144 ;  /* 0x000000900f0f7220 */ /* 0x000fc80000400000 */
[----:B------:R-:W-:-:S05]  /*3d00*/  FFMA R15, R126, R145, R15 ;  /* 0x000000917e0f7223 */ /* 0x000fca000000000f */
[----:B------:R-:W-:-:S05]  /*3d10*/  F2FP.BF16.F32.PACK_AB R15, RZ, R15 ;  /* 0x0000000fff0f723e */ /* 0x000fca00000010ff */
[----:B------:R1:W-:Y:S01]  /*3d20*/  @P5 STG.E.U16 desc[UR36][R122.64+0x10], R15 ;  /* 0x0000100f7a005986 */ /* 0x0003e2000c101524 */
[----:B------:R-:W-:-:S05]  /*3d30*/  IADD3 R14, P5, R155, R128, RZ ;  /* 0x000000809b0e7210 */ /* 0x000fca0007fbe0ff */
[----:B-1----:R-:W-:Y:S01]  /*3d40*/  IMAD.X R15, R141, 0x1, R143, P5 ;  /* 0x000000018d0f7824 */ /* 0x002fe200028e068f */
[----:B------:R-:W-:-:S05]  /*3d50*/  IADD3 R120, P5, R161, R14, RZ ;  /* 0x0000000ea1787210 */ /* 0x000fca0007fbe0ff */
[----:B------:R-:W-:Y:S01]  /*3d60*/  IMAD.X R121, R163, 0x1, R15, P5 ;  /* 0x00000001a3797824 */ /* 0x000fe200028e060f */
[----:B------:R-:W-:-:S13]  /*3d70*/  ISETP.GT.AND P5, PT, R3, 0x9, P0 ;  /* 0x000000090300780c */ /* 0x000fda00007a4270 */
[----:B------:R-:W-:Y:S05]  /*3d80*/  @!P5 BRA `(.L_x_70) ;  /* 0x000000000004d947 */ /* 0x000fea0003800000 */
[----:B------:R1:W5:Y:S02]  /*3d90*/  LDG.E.LTC128B.U16 R172, desc[UR36][R10.64+0x12] ;  /* 0x000012240aac7981 */ /* 0x000364000c1e1520 */
.L_x_70:
[----:B------:R-:W-:Y:S05]  /*3da0*/  BSYNC B1 ;  /* 0x0000000000017941 */ /* 0x000fea0003800000 */
.L_x_69:
        /* <DEDUP_REMOVED lines=9> */
.L_x_72:
[----:B------:R-:W-:Y:S05]  /*3e40*/  BSYNC B1 ;  /* 0x0000000000017941 */ /* 0x000fea0003800000 */
.L_x_71:
        /* <DEDUP_REMOVED lines=9> */
.L_x_74:
[----:B------:R-:W-:Y:S05]  /*3ee0*/  BSYNC B1 ;  /* 0x0000000000017941 */ /* 0x000fea0003800000 */
.L_x_73:
        /* <DEDUP_REMOVED lines=9> */
.L_x_76:
[----:B------:R-:W-:Y:S05]  /*3f80*/  BSYNC B1 ;  /* 0x0000000000017941 */ /* 0x000fea0003800000 */
.L_x_75:
        /* <DEDUP_REMOVED lines=9> */
.L_x_78:
[----:B------:R-:W-:Y:S05]  /*4020*/  BSYNC B1 ;  /* 0x0000000000017941 */ /* 0x000fea0003800000 */
.L_x_77:
        /* <DEDUP_REMOVED lines=9> */
.L_x_80:
[----:B------:R-:W-:Y:S05]  /*40c0*/  BSYNC B1 ;  /* 0x0000000000017941 */ /* 0x000fea0003800000 */
.L_x_79:
        /* <DEDUP_REMOVED lines=9> */
.L_x_82:
[----:B------:R-:W-:Y:S05]  /*4160*/  BSYNC B1 ;  /* 0x0000000000017941 */ /* 0x000fea0003800000 */
.L_x_81:
        /* <DEDUP_REMOVED lines=9> */
.L_x_84:
[----:B------:R-:W-:Y:S05]  /*4200*/  BSYNC B1 ;  /* 0x0000000000017941 */ /* 0x000fea0003800000 */
.L_x_83:
        /* <DEDUP_REMOVED lines=9> */
.L_x_86:
[----:B------:R-:W-:Y:S05]  /*42a0*/  BSYNC B1 ;  /* 0x0000000000017941 */ /* 0x000fea0003800000 */
.L_x_85:
        /* <DEDUP_REMOVED lines=9> */
.L_x_88:
[----:B------:R-:W-:Y:S05]  /*4340*/  BSYNC B1 ;  /* 0x0000000000017941 */ /* 0x000fea0003800000 */
.L_x_87:
[----:B-----5:R-:W-:Y:S01]  /*4350*/  IMAD.U32 R23, R172, 0x10000, RZ ;  /* 0x00010000ac177824 */ /* 0x020fe200078e00ff */
[----:B------:R-:W-:Y:S01]  /*4360*/  BSSY B1, `(.L_x_89) ;  /* 0x000000a000017945 */ /* 0x000fe20003800000 */
[----:B------:R-:W-:Y:S02]  /*4370*/  @P5 IMAD.MOV.U32 R112, RZ, RZ, R128 ;  /* 0x000000ffff705224 */ /* 0x000fe400078e0080 */
[----:B------:R-:W-:Y:S01]  /*4380*/  FMUL R23, R23, R144 ;  /* 0x0000009017177220 */ /* 0x000fe20000400000 */
[----:B------:R-:W-:-:S03]  /*4390*/  @P5 IMAD.MOV.U32 R113, RZ, RZ, R141 ;  /* 0x000000ffff715224 */ /* 0x000fc600078e008d */
[----:B------:R-:W-:-:S05]  /*43a0*/  FFMA R23, R104, R145, R23 ;  /* 0x0000009168177223 */ /* 0x000fca0000000017 */
[----:B------:R-:W-:-:S05]  /*43b0*/  F2FP.BF16.F32.PACK_AB R23, RZ, R23 ;  /* 0x00000017ff17723e */ /* 0x000fca00000010ff */
[----:B------:R0:W-:Y:S01]  /*43c0*/  @P5 STG.E.U16 desc[UR36][R112.64+0x20], R23 ;  /* 0x0000201770005986 */ /* 0x0001e2000c101524 */
[----:B------:R-:W-:-:S13]  /*43d0*/  ISETP.GT.AND P5, PT, R3, 0x11, P2 ;  /* 0x000000110300780c */ /* 0x000fda00017a4270 */
[----:B0-----:R-:W-:Y:S05]  /*43e0*/  @!P5 BRA `(.L_x_90) ;  /* 0x000000000004d947 */ /* 0x001fea0003800000 */
[----:B------:R0:W5:Y:S02]  /*43f0*/  LDG.E.LTC128B.U16 R172, desc[UR36][R136.64+0x22] ;  /* 0x0000222488ac7981 */ /* 0x000164000c1e1520 */
.L_x_90:
[----:B------:R-:W-:Y:S05]  /*4400*/  BSYNC B1 ;  /* 0x0000000000017941 */ /* 0x000fea0003800000 */
.L_x_89:
[----:B-----5:R-:W-:Y:S01]  /*4410*/  IMAD.U32 R23, R172, 0x10000, RZ ;  /* 0x00010000ac177824 */ /* 0x020fe200078e00ff */
[----:B------:R-:W-:Y:S03]  /*4420*/  BSSY B1, `(.L_x_91) ;  /* 0x000000b000017945 */ /* 0x000fe60003800000 */
[----:B------:R-:W-:-:S04]  /*4430*/  FMUL R104, R23, R144 ;  /* 0x0000009017687220 */ /* 0x000fc80000400000 */
[----:B------:R-:W-:Y:S01]  /*4440*/  FFMA R104, R105, R145, R104 ;  /* 0x0000009169687223 */ /* 0x000fe20000000068 */
[----:B------:R-:W-:-:S04]  /*4450*/  @P5 IMAD.MOV.U32 R105, RZ, RZ, R141 ;  /* 0x000000ffff695224 */ /* 0x000fc800078e008d */
[----:B------:R-:W-:-:S04]  /*4460*/  F2FP.BF16.F32.PACK_AB R104, RZ, R104 ;  /* 0x00000068ff68723e */ /* 0x000fc800000010ff */
[----:B------:R-:W-:Y:S01]  /*4470*/  PRMT R23, R104, 0x7610, R23 ;  /* 0x0000761068177816 */ /* 0x000fe20000000017 */
[----:B------:R-:W-:-:S05]  /*4480*/  @P5 IMAD.MOV.U32 R104, RZ, RZ, R128 ;  /* 0x000000ffff685224 */ /* 0x000fca00078e0080 */
[----:B------:R0:W-:Y:S01]  /*4490*/  @P5 STG.E.U16 desc[UR36][R104.64+0x22], R23 ;  /* 0x0000221768005986 */ /* 0x0001e2000c101524 */
[----:B------:R-:W-:-:S13]  /*44a0*/  ISETP.GT.AND P5, PT, R3, 0x10, P6 ;  /* 0x000000100300780c */ /* 0x000fda00037a4270 */
[----:B0-----:R-:W-:Y:S05]  /*44b0*/  @!P5 BRA `(.L_x_92) ;  /* 0x000000000004d947 */ /* 0x001fea0003800000 */
[----:B------:R0:W5:Y:S02]  /*44c0*/  LDG.E.LTC128B.U16 R172, desc[UR36][R166.64+0x20] ;  /* 0x00002024a6ac7981 */ /* 0x000164000c1e1520 */
.L_x_92:
[----:B------:R-:W-:Y:S05]  /*44d0*/  BSYNC B1 ;  /* 0x0000000000017941 */ /* 0x000fea0003800000 */
.L_x_91:
        /* <DEDUP_REMOVED lines=11> */
.L_x_94:
[----:B------:R-:W-:Y:S05]  /*4590*/  BSYNC B1 ;  /* 0x0000000000017941 */ /* 0x000fea0003800000 */
.L_x_93:
        /* <DEDUP_REMOVED lines=12> */
.L_x_96:
[----:B------:R-:W-:Y:S05]  /*4660*/  BSYNC B1 ;  /* 0x0000000000017941 */ /* 0x000fea0003800000 */
.L_x_95:
        /* <DEDUP_REMOVED lines=11> */
.L_x_98:
[----:B------:R-:W-:Y:S05]  /*4720*/  BSYNC B1 ;  /* 0x0000000000017941 */ /* 0x000fea0003800000 */
.L_x_97:
[----:B-----5:R-:W-:Y:S01]  /*4730*/  IMAD.U32 R23, R172, 0x10000, RZ ;  /* 0x00010000ac177824 */ /* 0x020fe200078e00ff */
[----:B------:R-:W-:Y:S01]  /*4740*/  BSSY B1, `(.L_x_99) ;  /* 0x000000b000017945 */ /* 0x000fe20003800000 */
[----:B------:R-:W-:Y:S02]  /*4750*/  @P5 IMAD.MOV.U32 R105, RZ, RZ, R141 ;  /* 0x000000ffff695224 */ /* 0x000fe400078e008d */
[----:B------:R-:W-:-:S04]  /*4760*/  FMUL R104, R23, R144 ;  /* 0x0000009017687220 */ /* 0x000fc80000400000 */
[----:B------:R-:W-:-:S05]  /*4770*/  FFMA R104, R109, R145, R104 ;  /* 0x000000916d687223 */ /* 0x000fca0000000068 */
[----:B------:R-:W-:-:S04]  /*4780*/  F2FP.BF16.F32.PACK_AB R104, RZ, R104 ;  /* 0x00000068ff68723e */ /* 0x000fc800000010ff */
[----:B------:R-:W-:Y:S02]  /*4790*/  PRMT R23, R104, 0x7610, R23 ;  /* 0x0000761068177816 */ /* 0x000fe40000000017 */
[----:B------:R-:W-:-:S05]  /*47a0*/  @P5 MOV R104, R128 ;  /* 0x0000008000685202 */ /* 0x000fca0000000f00 */
[----:B------:R0:W-:Y:S01]  /*47b0*/  @P5 STG.E.U16 desc[UR36][R104.64+0x32], R23 ;  /* 0x0000321768005986 */ /* 0x0001e2000c101524 */
[----:B------:R-:W-:-:S13]  /*47c0*/  ISETP.GT.AND P5, PT, R3, 0x18, P6 ;  /* 0x000000180300780c */ /* 0x000fda00037a4270 */
[----:B0-----:R-:W-:Y:S05]  /*47d0*/  @!P5 BRA `(.L_x_100) ;  /* 0x000000000004d947 */ /* 0x001fea0003800000 */
[----:B------:R0:W5:Y:S02]  /*47e0*/  LDG.E.LTC128B.U16 R172, desc[UR36][R166.64+0x30] ;  /* 0x00003024a6ac7981 */ /* 0x000164000c1e1520 */
.L_x_100:
[----:B------:R-:W-:Y:S05]  /*47f0*/  BSYNC B1 ;  /* 0x0000000000017941 */ /* 0x000fea0003800000 */
.L_x_99:
        /* <DEDUP_REMOVED lines=11> */
.L_x_102:
[----:B------:R-:W-:Y:S05]  /*48b0*/  BSYNC B1 ;  /* 0x0000000000017941 */ /* 0x000fea0003800000 */
.L_x_101:
[----:B-----5:R-:W-:Y:S02]  /*48c0*/  IMAD.U32 R23, R172, 0x10000, RZ ;  /* 0x00010000ac177824 */ /* 0x020fe400078e00ff */
        /* <DEDUP_REMOVED lines=8> */
[----:B------:R-:W2:Y:S01]  /*4950*/  @P5 LDG.E.LTC128B.U16 R172, desc[UR36][R132.64+0x20] ;  /* 0x0000202484ac5981 */ /* 0x000ea2000c1e1520 */
[----:B------:R-:W-:Y:S01]  /*4960*/  BSSY B1, `(.L_x_103) ;  /* 0x0000009000017945 */ /* 0x000fe20003800000 */
[----:B--2---:R-:W-:-:S04]  /*4970*/  IMAD.U32 R23, R172, 0x10000, RZ ;  /* 0x00010000ac177824 */ /* 0x004fc800078e00ff */
[----:B------:R-:W-:-:S04]  /*4980*/  FMUL R23, R23, R144 ;  /* 0x0000009017177220 */ /* 0x000fc80000400000 */
[----:B------:R-:W-:-:S05]  /*4990*/  FFMA R23, R96, R145, R23 ;  /* 0x0000009160177223 */ /* 0x000fca0000000017 */
[----:B------:R-:W-:-:S05]  /*49a0*/  F2FP.BF16.F32.PACK_AB R23, RZ, R23 ;  /* 0x00000017ff17723e */ /* 0x000fca00000010ff */
[----:B------:R0:W-:Y:S01]  /*49b0*/  @P5 STG.E.U16 desc[UR36][R14.64+0x20], R23 ;  /* 0x000020170e005986 */ /* 0x0001e2000c101524 */
[----:B------:R-:W-:-:S13]  /*49c0*/  ISETP.GT.AND P5, PT, R3, 0x11, P1 ;  /* 0x000000110300780c */ /* 0x000fda0000fa4270 */
[----:B0-----:R-:W-:Y:S05]  /*49d0*/  @!P5 BRA `(.L_x_104) ;  /* 0x000000000004d947 */ /* 0x001fea0003800000 */
[----:B------:R0:W5:Y:S02]  /*49e0*/  LDG.E.LTC128B.U16 R172, desc[UR36][R132.64+0x22] ;  /* 0x0000222484ac7981 */ /* 0x000164000c1e1520 */
.L_x_104:
[----:B------:R-:W-:Y:S05]  /*49f0*/  BSYNC B1 ;  /* 0x0000000000017941 */ /* 0x000fea0003800000 */
.L_x_103:
[----:B-----5:R-:W-:Y:S01]  /*4a00*/  IMAD.U32 R23, R172, 0x10000, RZ ;  /* 0x00010000ac177824 */ /* 0x020fe200078e00ff */
        /* <DEDUP_REMOVED lines=8> */
.L_x_106:
[----:B------:R-:W-:Y:S05]  /*4a90*/  BSYNC B1 ;  /* 0x0000000000017941 */ /* 0x000fea0003800000 */
.L_x_105:
        /* <DEDUP_REMOVED lines=9> */
.L_x_108:
[----:B------:R-:W-:Y:S05]  /*4b30*/  BSYNC B1 ;  /* 0x0000000000017941 */ /* 0x000fea0003800000 */
.L_x_107:
        /* <DEDUP_REMOVED lines=9> */
.L_x_110:
[----:B------:R-:W-:Y:S05]  /*4bd0*/  BSYNC B1 ;  /* 0x0000000000017941 */ /* 0x000fea0003800000 */
.L_x_109:
        /* <DEDUP_REMOVED lines=9> */
.L_x_112:
[----:B------:R-:W-:Y:S05]  /*4c70*/  BSYNC B1 ;  /* 0x0000000000017941 */ /* 0x000fea0003800000 */
.L_x_111:
        /* <DEDUP_REMOVED lines=9> */
.L_x_114:
[----:B------:R-:W-:Y:S05]  /*4d10*/  BSYNC B1 ;  /* 0x0000000000017941 */ /* 0x000fea0003800000 */
.L_x_113:
        /* <DEDUP_REMOVED lines=9> */
.L_x_116:
[----:B------:R-:W-:Y:S05]  /*4db0*/  BSYNC B1 ;  /* 0x0000000000017941 */ /* 0x000fea0003800000 */
.L_x_115:
        /* <DEDUP_REMOVED lines=9> */
.L_x_118:
[----:B------:R-:W-:Y:S05]  /*4e50*/  BSYNC B1 ;  /* 0x0000000000017941 */ /* 0x000fea0003800000 */
.L_x_117:
        /* <DEDUP_REMOVED lines=9> */
.L_x_120:
[----:B------:R-:W-:Y:S05]  /*4ef0*/  BSYNC B1 ;  /* 0x0000000000017941 */ /* 0x000fea0003800000 */
.L_x_119:
        /* <DEDUP_REMOVED lines=9> */
.L_x_122:
[----:B------:R-:W-:Y:S05]  /*4f90*/  BSYNC B1 ;  /* 0x0000000000017941 */ /* 0x000fea0003800000 */
.L_x_121:
        /* <DEDUP_REMOVED lines=9> */
.L_x_124:
[----:B------:R-:W-:Y:S05]  /*5030*/  BSYNC B1 ;  /* 0x0000000000017941 */ /* 0x000fea0003800000 */
.L_x_123:
        /* <DEDUP_REMOVED lines=9> */
.L_x_126:
[----:B------:R-:W-:Y:S05]  /*50d0*/  BSYNC B1 ;  /* 0x0000000000017941 */ /* 0x000fea0003800000 */
.L_x_125:
        /* <DEDUP_REMOVED lines=9> */
.L_x_128:
[----:B------:R-:W-:Y:S05]  /*5170*/  BSYNC B1 ;  /* 0x0000000000017941 */ /* 0x000fea0003800000 */
.L_x_127:
        /* <DEDUP_REMOVED lines=9> */
.L_x_130:
[----:B------:R-:W-:Y:S05]  /*5210*/  BSYNC B1 ;  /* 0x0000000000017941 */ /* 0x000fea0003800000 */
.L_x_129:
        /* <DEDUP_REMOVED lines=9> */
.L_x_132:
[----:B------:R-:W-:Y:S05]  /*52b0*/  BSYNC B1 ;  /* 0x0000000000017941 */ /* 0x000fea0003800000 */
.L_x_131:
        /* <DEDUP_REMOVED lines=9> */
.L_x_134:
[----:B------:R-:W-:Y:S05]  /*5350*/  BSYNC B1 ;  /* 0x0000000000017941 */ /* 0x000fea0003800000 */
.L_x_133:
        /* <DEDUP_REMOVED lines=11> */
.L_x_136:
[----:B------:R-:W-:Y:S05]  /*5410*/  BSYNC B1 ;  /* 0x0000000000017941 */ /* 0x000fea0003800000 */
.L_x_135:
        /* <DEDUP_REMOVED lines=12> */
.L_x_138:
[----:B------:R-:W-:Y:S05]  /*54e0*/  BSYNC B1 ;  /* 0x0000000000017941 */ /* 0x000fea0003800000 */
.L_x_137:
        /* <DEDUP_REMOVED lines=11> */
.L_x_140:
[----:B------:R-:W-:Y:S05]  /*55a0*/  BSYNC B1 ;  /* 0x0000000000017941 */ /* 0x000fea0003800000 */
.L_x_139:
        /* <DEDUP_REMOVED lines=12> */
.L_x_142:
[----:B------:R-:W-:Y:S05]  /*5670*/  BSYNC B1 ;  /* 0x0000000000017941 */ /* 0x000fea0003800000 */
.L_x_141:
        /* <DEDUP_REMOVED lines=11> */
.L_x_144:
[----:B------:R-:W-:Y:S05]  /*5730*/  BSYNC B1 ;  /* 0x0000000000017941 */ /* 0x000fea0003800000 */
.L_x_143:
        /* <DEDUP_REMOVED lines=12> */
.L_x_146:
[----:B------:R-:W-:Y:S05]  /*5800*/  BSYNC B1 ;  /* 0x0000000000017941 */ /* 0x000fea0003800000 */
.L_x_145:
        /* <DEDUP_REMOVED lines=11> */
.L_x_148:
[----:B------:R-:W-:Y:S05]  /*58c0*/  BSYNC B1 ;  /* 0x0000000000017941 */ /* 0x000fea0003800000 */
.L_x_147:
        /* <DEDUP_REMOVED lines=12> */
.L_x_150:
[----:B------:R-:W-:Y:S05]  /*5990*/  BSYNC B1 ;  /* 0x0000000000017941 */ /* 0x000fea0003800000 */
.L_x_149:
        /* <DEDUP_REMOVED lines=9> */
.L_x_152:
[----:B------:R-:W-:Y:S05]  /*5a30*/  BSYNC B1 ;  /* 0x0000000000017941 */ /* 0x000fea0003800000 */
.L_x_151:
[----:B-----5:R-:W-:Y:S01]  /*5a40*/  SHF.L.U32 R23, R172, 0x10, RZ ;  /* 0x00000010ac177819 */ /* 0x020fe200000006ff */
[----:B------:R-:W-:Y:S04]  /*5a50*/  BSSY B1, `(.L_x_153) ;  /* 0x0000008000017945 */ /* 0x000fe80003800000 */
[----:B------:R-:W-:-:S04]  /*5a60*/  FMUL R72, R23, R144 ;  /* 0x0000009017487220 */ /* 0x000fc80000400000 */
[----:B------:R-:W-:-:S05]  /*5a70*/  FFMA R72, R73, R145, R72 ;  /* 0x0000009149487223 */ /* 0x000fca0000000048 */
[----:B------:R-:W-:-:S05]  /*5a80*/  F2FP.BF16.F32.PACK_AB R72, RZ, R72 ;  /* 0x00000048ff48723e */ /* 0x000fca00000010ff */
[----:B------:R0:W-:Y:S01]  /*5a90*/  @P5 STG.E.U16 desc[UR36][R14.64+0x42], R72 ;  /* 0x000042480e005986 */ /* 0x0001e2000c101524 */
[----:B------:R-:W-:-:S13]  /*5aa0*/  ISETP.GT.AND P5, PT, R3, 0x20, P0 ;  /* 0x000000200300780c */ /* 0x000fda00007a4270 */
[----:B0-----:R-:W-:Y:S05]  /*5ab0*/  @!P5 BRA `(.L_x_154) ;  /* 0x000000000004d947 */ /* 0x001fea0003800000 */
[----:B------:R0:W5:Y:S02]  /*5ac0*/  LDG.E.LTC128B.U16 R172, desc[UR36][R10.64+0x40] ;  /* 0x000040240aac7981 */ /* 0x000164000c1e1520 */
.L_x_154:
[----:B------:R-:W-:Y:S05]  /*5ad0*/  BSYNC B1 ;  /* 0x0000000000017941 */ /* 0x000fea0003800000 */
.L_x_153:
        /* <DEDUP_REMOVED lines=9> */
.L_x_156:
[----:B------:R-:W-:Y:S05]  /*5b70*/  BSYNC B1 ;  /* 0x0000000000017941 */ /* 0x000fea0003800000 */
.L_x_155:
        /* <DEDUP_REMOVED lines=9> */
.L_x_158:
[----:B------:R-:W-:Y:S05]  /*5c10*/  BSYNC B1 ;  /* 0x0000000000017941 */ /* 0x000fea0003800000 */
.L_x_157:
        /* <DEDUP_REMOVED lines=9> */
.L_x_160:
[----:B------:R-:W-:Y:S05]  /*5cb0*/  BSYNC B1 ;  /* 0x0000000000017941 */ /* 0x000fea0003800000 */
.L_x_159:
        /* <DEDUP_REMOVED lines=9> */
.L_x_162:
[----:B------:R-:W-:Y:S05]  /*5d50*/  BSYNC B1 ;  /* 0x0000000000017941 */ /* 0x000fea0003800000 */
.L_x_161:
        /* <DEDUP_REMOVED lines=9> */
.L_x_164:
[----:B------:R-:W-:Y:S05]  /*5df0*/  BSYNC B1 ;  /* 0x0000000000017941 */ /* 0x000fea0003800000 */
.L_x_163:
        /* <DEDUP_REMOVED lines=9> */
.L_x_166:
[----:B------:R-:W-:Y:S05]  /*5e90*/  BSYNC B1 ;  /* 0x0000000000017941 */ /* 0x000fea0003800000 */
.L_x_165:
        /* <DEDUP_REMOVED lines=9> */
.L_x_168:
[----:B------:R-:W-:Y:S05]  /*5f30*/  BSYNC B1 ;  /* 0x0000000000017941 */ /* 0x000fea0003800000 */
.L_x_167:
        /* <DEDUP_REMOVED lines=9> */
.L_x_170:
[----:B------:R-:W-:Y:S05]  /*5fd0*/  BSYNC B1 ;  /* 0x0000000000017941 */ /* 0x000fea0003800000 */
.L_x_169:
        /* <DEDUP_REMOVED lines=9> */
.L_x_172:
[----:B------:R-:W-:Y:S05]  /*6070*/  BSYNC B1 ;  /* 0x0000000000017941 */ /* 0x000fea0003800000 */
.L_x_171:
        /* <DEDUP_REMOVED lines=9> */
.L_x_174:
[----:B------:R-:W-:Y:S05]  /*6110*/  BSYNC B1 ;  /* 0x0000000000017941 */ /* 0x000fea0003800000 */
.L_x_173:
        /* <DEDUP_REMOVED lines=9> */
.L_x_176:
[----:B------:R-:W-:Y:S05]  /*61b0*/  BSYNC B1 ;  /* 0x0000000000017941 */ /* 0x000fea0003800000 */
.L_x_175:
        /* <DEDUP_REMOVED lines=9> */
.L_x_178:
[----:B------:R-:W-:Y:S05]  /*6250*/  BSYNC B1 ;  /* 0x0000000000017941 */ /* 0x000fea0003800000 */
.L_x_177:
        /* <DEDUP_REMOVED lines=9> */
.L_x_180:
[----:B------:R-:W-:Y:S05]  /*62f0*/  BSYNC B1 ;  /* 0x0000000000017941 */ /* 0x000fea0003800000 */
.L_x_179:
        /* <DEDUP_REMOVED lines=9> */
.L_x_182:
[----:B------:R-:W-:Y:S05]  /*6390*/  BSYNC B1 ;  /* 0x0000000000017941 */ /* 0x000fea0003800000 */
.L_x_181:
        /* <DEDUP_REMOVED lines=11> */
.L_x_184:
[----:B------:R-:W-:Y:S05]  /*6450*/  BSYNC B1 ;  /* 0x0000000000017941 */ /* 0x000fea0003800000 */
.L_x_183:
        /* <DEDUP_REMOVED lines=12> */
.L_x_186:
[----:B------:R-:W-:Y:S05]  /*6520*/  BSYNC B1 ;  /* 0x0000000000017941 */ /* 0x000fea0003800000 */
.L_x_185:
        /* <DEDUP_REMOVED lines=11> */
.L_x_188:
[----:B------:R-:W-:Y:S05]  /*65e0*/  BSYNC B1 ;  /* 0x0000000000017941 */ /* 0x000fea0003800000 */
.L_x_187:
        /* <DEDUP_REMOVED lines=12> */
.L_x_190:
[----:B------:R-:W-:Y:S05]  /*66b0*/  BSYNC B1 ;  /* 0x0000000000017941 */ /* 0x000fea0003800000 */
.L_x_189:
        /* <DEDUP_REMOVED lines=11> */
.L_x_192:
[----:B------:R-:W-:Y:S05]  /*6770*/  BSYNC B1 ;  /* 0x0000000000017941 */ /* 0x000fea0003800000 */
.L_x_191:
        /* <DEDUP_REMOVED lines=12> */
.L_x_194:
[----:B------:R-:W-:Y:S05]  /*6840*/  BSYNC B1 ;  /* 0x0000000000017941 */ /* 0x000fea0003800000 */
.L_x_193:
        /* <DEDUP_REMOVED lines=11> */
.L_x_196:
[----:B------:R-:W-:Y:S05]  /*6900*/  BSYNC B1 ;  /* 0x0000000000017941 */ /* 0x000fea0003800000 */
.L_x_195:
        /* <DEDUP_REMOVED lines=12> */
.L_x_198:
[----:B------:R-:W-:Y:S05]  /*69d0*/  BSYNC B1 ;  /* 0x0000000000017941 */ /* 0x000fea0003800000 */
.L_x_197:
        /* <DEDUP_REMOVED lines=9> */
.L_x_200:
[----:B------:R-:W-:Y:S05]  /*6a70*/  BSYNC B1 ;  /* 0x0000000000017941 */ /* 0x000fea0003800000 */
.L_x_199:
        /* <DEDUP_REMOVED lines=9> */
.L_x_202:
[----:B------:R-:W-:Y:S05]  /*6b10*/  BSYNC B1 ;  /* 0x0000000000017941 */ /* 0x000fea0003800000 */
.L_x_201:
        /* <DEDUP_REMOVED lines=9> */
.L_x_204:
[----:B------:R-:W-:Y:S05]  /*6bb0*/  BSYNC B1 ;  /* 0x0000000000017941 */ /* 0x000fea0003800000 */
.L_x_203:
        /* <DEDUP_REMOVED lines=9> */
.L_x_206:
[----:B------:R-:W-:Y:S05]  /*6c50*/  BSYNC B1 ;  /* 0x0000000000017941 */ /* 0x000fea0003800000 */
.L_x_205:
        /* <DEDUP_REMOVED lines=9> */
.L_x_208:
[----:B------:R-:W-:Y:S05]  /*6cf0*/  BSYNC B1 ;  /* 0x0000000000017941 */ /* 0x000fea0003800000 */
.L_x_207:
        /* <DEDUP_REMOVED lines=9> */
.L_x_210:
[----:B------:R-:W-:Y:S05]  /*6d90*/  BSYNC B1 ;  /* 0x0000000000017941 */ /* 0x000fea0003800000 */
.L_x_209:
        /* <DEDUP_REMOVED lines=9> */
.L_x_212:
[----:B------:R-:W-:Y:S05]  /*6e30*/  BSYNC B1 ;  /* 0x0000000000017941 */ /* 0x000fea0003800000 */
.L_x_211:
        /* <DEDUP_REMOVED lines=9> */
.L_x_214:
[----:B------:R-:W-:Y:S05]  /*6ed0*/  BSYNC B1 ;  /* 0x0000000000017941 */ /* 0x000fea0003800000 */
.L_x_213:
        /* <DEDUP_REMOVED lines=9> */
.L_x_216:
[----:B------:R-:W-:Y:S05]  /*6f70*/  BSYNC B1 ;  /* 0x0000000000017941 */ /* 0x000fea0003800000 */
.L_x_215:
        /* <DEDUP_REMOVED lines=9> */
.L_x_218:
[----:B------:R-:W-:Y:S05]  /*7010*/  BSYNC B1 ;  /* 0x0000000000017941 */ /* 0x000fea0003800000 */
.L_x_217:
        /* <DEDUP_REMOVED lines=9> */
.L_x_220:
[----:B------:R-:W-:Y:S05]  /*70b0*/  BSYNC B1 ;  /* 0x0000000000017941 */ /* 0x000fea0003800000 */
.L_x_219:
        /* <DEDUP_REMOVED lines=9> */
.L_x_222:
[----:B------:R-:W-:Y:S05]  /*7150*/  BSYNC B1 ;  /* 0x0000000000017941 */ /* 0x000fea0003800000 */
.L_x_221:
        /* <DEDUP_REMOVED lines=9> */
.L_x_224:
[----:B------:R-:W-:Y:S05]  /*71f0*/  BSYNC B1 ;  /* 0x0000000000017941 */ /* 0x000fea0003800000 */
.L_x_223:
[----:B0---45:R-:W-:Y:S01]  /*7200*/  IMAD.U32 R5, R172, 0x10000, RZ ;  /* 0x00010000ac057824 */ /* 0x031fe200078e00ff */
        /* <DEDUP_REMOVED lines=8> */
.L_x_226:
[----:B------:R-:W-:Y:S05]  /*7290*/  BSYNC B1 ;  /* 0x0000000000017941 */ /* 0x000fea0003800000 */
.L_x_225:
        /* <DEDUP_REMOVED lines=9> */
.L_x_228:
[----:B------:R-:W-:Y:S05]  /*7330*/  BSYNC B1 ;  /* 0x0000000000017941 */ /* 0x000fea0003800000 */
.L_x_227:
[----:B----45:R-:W-:Y:S01]  /*7340*/  IMAD.U32 R5, R172, 0x10000, RZ ;  /* 0x00010000ac057824 */ /* 0x030fe200078e00ff */
        /* <DEDUP_REMOVED lines=8> */
.L_x_230:
[----:B------:R-:W-:Y:S05]  /*73d0*/  BSYNC B1 ;  /* 0x0000000000017941 */ /* 0x000fea0003800000 */
.L_x_229:
[----:B-----5:R-:W-:Y:S01]  /*73e0*/  IMAD.U32 R5, R172, 0x10000, RZ ;  /* 0x00010000ac057824 */ /* 0x020fe200078e00ff */
[----:B------:R-:W-:Y:S01]  /*73f0*/  ISETP.GT.AND P3, PT, R3, 0x41, P2 ;  /* 0x000000410300780c */ /* 0x000fe20001764270 */
[----:B----4-:R-:W-:Y:S01]  /*7400*/  @P4 IMAD.MOV.U32 R4, RZ, RZ, R128 ;  /* 0x000000ffff044224 */ /* 0x010fe200078e0080 */
        /* <DEDUP_REMOVED lines=9> */
.L_x_232:
[----:B------:R-:W-:Y:S05]  /*74a0*/  BSYNC B1 ;  /* 0x0000000000017941 */ /* 0x000fea0003800000 */
.L_x_231:
[----:B----45:R-:W-:Y:S01]  /*74b0*/  IMAD.U32 R5, R172, 0x10000, RZ ;  /* 0x00010000ac057824 */ /* 0x030fe200078e00ff */
[----:B------:R-:W-:Y:S01]  /*74c0*/  ISETP.GT.AND P4, PT, R3, 0x40, P6 ;  /* 0x000000400300780c */ /* 0x000fe20003784270 */
[----:B------:R-:W-:Y:S02]  /*74d0*/  BSSY B1, `(.L_x_233) ;  /* 0x000000a000017945 */ /* 0x000fe40003800000 */
[----:B------:R-:W-:Y:S01]  /*74e0*/  FMUL R4, R5, R144 ;  /* 0x0000009005047220 */ /* 0x000fe20000400000 */
[----:B------:R-:W-:-:S03]  /*74f0*/  @P3 IMAD.MOV.U32 R5, RZ, RZ, R141 ;  /* 0x000000ffff053224 */ /* 0x000fc600078e008d */
[----:B------:R-:W-:-:S05]  /*7500*/  FFMA R4, R33, R145, R4 ;  /* 0x0000009121047223 */ /* 0x000fca0000000004 */
[----:B------:R-:W-:-:S04]  /*7510*/  F2FP.BF16.F32.PACK_AB R4, RZ, R4 ;  /* 0x00000004ff04723e */ /* 0x000fc800000010ff */
[----:B------:R-:W-:Y:S01]  /*7520*/  PRMT R6, R4, 0x7610, R6 ;  /* 0x0000761004067816 */ /* 0x000fe20000000006 */
[----:B------:R-:W-:-:S05]  /*7530*/  @P3 IMAD.MOV.U32 R4, RZ, RZ, R128 ;  /* 0x000000ffff043224 */ /* 0x000fca00078e0080 */
[----:B------:R4:W-:Y:S01]  /*7540*/  @P3 STG.E.U16 desc[UR36][R4.64+0x82], R6 ;  /* 0x0000820604003986 */ /* 0x0009e2000c101524 */
[----:B------:R-:W-:Y:S05]  /*7550*/  @!P4 BRA `(.L_x_234) ;  /* 0x000000000004c947 */ /* 0x000fea0003800000 */
[----:B------:R0:W5:Y:S02]  /*7560*/  LDG.E.LTC128B.U16 R172, desc[UR36][R166.64+0x80] ;  /* 0x00008024a6ac7981 */ /* 0x000164000c1e1520 */
.L_x_234:
[----:B------:R-:W-:Y:S05]  /*7570*/  BSYNC B1 ;  /* 0x0000000000017941 */ /* 0x000fea0003800000 */
.L_x_233:
[----:B----45:R-:W-:Y:S01]  /*7580*/  IMAD.U32 R5, R172, 0x10000, RZ ;  /* 0x00010000ac057824 */ /* 0x030fe200078e00ff */
        /* <DEDUP_REMOVED lines=11> */
.L_x_236:
[----:B------:R-:W-:Y:S05]  /*7640*/  BSYNC B1 ;  /* 0x0000000000017941 */ /* 0x000fea0003800000 */
.L_x_235:
        /* <DEDUP_REMOVED lines=12> */
.L_x_238:
[----:B------:R-:W-:Y:S05]  /*7710*/  BSYNC B1 ;  /* 0x0000000000017941 */ /* 0x000fea0003800000 */
.L_x_237:
        /* <DEDUP_REMOVED lines=12> */
.L_x_240:
[----:B------:R-:W-:Y:S05]  /*77e0*/  BSYNC B1 ;  /* 0x0000000000017941 */ /* 0x000fea0003800000 */
.L_x_239:
[----:B----45:R-:W-:Y:S01]  /*77f0*/  IMAD.U32 R5, R172, 0x10000, RZ ;  /* 0x00010000ac057824 */ /* 0x030fe200078e00ff */
[----:B------:R-:W-:Y:S01]  /*7800*/  ISETP.GT.AND P3, PT, R3, 0x48, P6 ;  /* 0x000000480300780c */ /* 0x000fe20003764270 */
[----:B------:R-:W-:Y:S01]  /*7810*/  @P2 IMAD.MOV.U32 R129, RZ, RZ, R141 ;  /* 0x000000ffff812224 */ /* 0x000fe200078e008d */
[----:B------:R-:W-:Y:S01]  /*7820*/  BSSY B1, `(.L_x_241) ;  /* 0x0000007000017945 */ /* 0x000fe20003800000 */
[----:B------:R-:W-:-:S04]  /*7830*/  FMUL R4, R5, R144 ;  /* 0x0000009005047220 */ /* 0x000fc80000400000 */
[----:B------:R-:W-:-:S05]  /*7840*/  FFMA R4, R37, R145, R4 ;  /* 0x0000009125047223 */ /* 0x000fca0000000004 */
[----:B------:R-:W-:-:S05]  /*7850*/  F2FP.BF16.F32.PACK_AB R4, RZ, R4 ;  /* 0x00000004ff04723e */ /* 0x000fca00000010ff */
[----:B------:R4:W-:Y:S01]  /*7860*/  @P2 STG.E.U16 desc[UR36][R128.64+0x92], R4 ;  /* 0x0000920480002986 */ /* 0x0009e2000c101524 */
[----:B------:R-:W-:Y:S05]  /*7870*/  @!P3 BRA `(.L_x_242) ;  /* 0x000000000004b947 */ /* 0x000fea0003800000 */
[----:B------:R0:W5:Y:S02]  /*7880*/  LDG.E.LTC128B.U16 R172, desc[UR36][R166.64+0x90] ;  /* 0x00009024a6ac7981 */ /* 0x000164000c1e1520 */
.L_x_242:
[----:B------:R-:W-:Y:S05]  /*7890*/  BSYNC B1 ;  /* 0x0000000000017941 */ /* 0x000fea0003800000 */
.L_x_241:
        /* <DEDUP_REMOVED lines=12> */
.L_x_244:
[----:B------:R-:W-:Y:S05]  /*7960*/  BSYNC B1 ;  /* 0x0000000000017941 */ /* 0x000fea0003800000 */
.L_x_243:
        /* <DEDUP_REMOVED lines=9> */
.L_x_246:
[----:B------:R-:W-:Y:S05]  /*7a00*/  BSYNC B1 ;  /* 0x0000000000017941 */ /* 0x000fea0003800000 */
.L_x_245:
        /* <DEDUP_REMOVED lines=9> */
.L_x_248:
[----:B------:R-:W-:Y:S05]  /*7aa0*/  BSYNC B1 ;  /* 0x0000000000017941 */ /* 0x000fea0003800000 */
.L_x_247:
[----:B0----5:R-:W-:Y:S01]  /*7ab0*/  IMAD.U32 R5, R172, 0x10000, RZ ;  /* 0x00010000ac057824 */ /* 0x021fe200078e00ff */
[----:B------:R-:W-:Y:S01]  /*7ac0*/  ISETP.GT.AND P3, PT, R3, 0x40, P0 ;  /* 0x000000400300780c */ /* 0x000fe20000764270 */
[----:B------:R-:W-:Y:S02]  /*7ad0*/  BSSY B1, `(.L_x_249) ;  /* 0x0000007000017945 */ /* 0x000fe40003800000 */
[----:B----4-:R-:W-:-:S04]  /*7ae0*/  FMUL R4, R5, R144 ;  /* 0x0000009005047220 */ /* 0x010fc80000400000 */
[----:B------:R-:W-:-:S05]  /*7af0*/  FFMA R4, R25, R145, R4 ;  /* 0x0000009119047223 */ /* 0x000fca0000000004 */
[----:B------:R-:W-:-:S05]  /*7b00*/  F2FP.BF16.F32.PACK_AB R4, RZ, R4 ;  /* 0x00000004ff04723e */ /* 0x000fca00000010ff */
[----:B------:R0:W-:Y:S01]  /*7b10*/  @P2 STG.E.U16 desc[UR36][R14.64+0x82], R4 ;  /* 0x000082040e002986 */ /* 0x0001e2000c101524 */
[----:B------:R-:W-:Y:S05]  /*7b20*/  @!P3 BRA `(.L_x_250) ;  /* 0x000000000004b947 */ /* 0x000fea0003800000 */
[----:B------:R4:W5:Y:S02]  /*7b30*/  LDG.E.LTC128B.U16 R172, desc[UR36][R10.64+0x80] ;  /* 0x000080240aac7981 */ /* 0x000964000c1e1520 */
.L_x_250:
[----:B------:R-:W-:Y:S05]  /*7b40*/  BSYNC B1 ;  /* 0x0000000000017941 */ /* 0x000fea0003800000 */
.L_x_249:
[----:B-----5:R-:W-:Y:S01]  /*7b50*/  IMAD.U32 R5, R172, 0x10000, RZ ;  /* 0x00010000ac057824 */ /* 0x020fe200078e00ff */
[----:B------:R-:W-:Y:S01]  /*7b60*/  ISETP.GT.AND P2, PT, R3, 0x41, P0 ;  /* 0x000000410300780c */ /* 0x000fe20000744270 */
[----:B0-----:R-:W-:Y:S01]  /*7b70*/  @P3 IMAD.MOV.U32 R4, RZ, RZ, R12 ;  /* 0x000000ffff043224 */ /* 0x001fe200078e000c */
        /* <DEDUP_REMOVED lines=9> */
.L_x_252:
[----:B------:R-:W-:Y:S05]  /*7c10*/  BSYNC B1 ;  /* 0x0000000000017941 */ /* 0x000fea0003800000 */
.L_x_251:
[----:B0----5:R-:W-:Y:S01]  /*7c20*/  IMAD.U32 R5, R172, 0x10000, RZ ;  /* 0x00010000ac057824 */ /* 0x021fe200078e00ff */
        /* <DEDUP_REMOVED lines=11> */
.L_x_254:
[----:B------:R-:W-:Y:S05]  /*7ce0*/  BSYNC B1 ;  /* 0x0000000000017941 */ /* 0x000fea0003800000 */
.L_x_253:
[----:B0----5:R-:W-:Y:S01]  /*7cf0*/  IMAD.U32 R5, R172, 0x10000, RZ ;  /* 0x00010000ac057824 */ /* 0x021fe200078e00ff */
        /* <DEDUP_REMOVED lines=8> */
.L_x_256:
[----:B------:R-:W-:Y:S05]  /*7d80*/  BSYNC B1 ;  /* 0x0000000000017941 */ /* 0x000fea0003800000 */
.L_x_255:
        /* <DEDUP_REMOVED lines=9> */
.L_x_258:
[----:B------:R-:W-:Y:S05]  /*7e20*/  BSYNC B1 ;  /* 0x0000000000017941 */ /* 0x000fea0003800000 */
.L_x_257:
        /* <DEDUP_REMOVED lines=12> */
.L_x_260:
[----:B------:R-:W-:Y:S05]  /*7ef0*/  BSYNC B1 ;  /* 0x0000000000017941 */ /* 0x000fea0003800000 */
.L_x_259:
[----:B------:R-:W-:Y:S05]  /*7f00*/  @!P0 BRA `(.L_x_261) ;  /* 0x0000002000a48947 */ /* 0x000fea0003800000 */
[----:B-----5:R-:W-:-:S04]  /*7f10*/  IMAD.U32 R3, R172, 0x10000, RZ ;  /* 0x00010000ac037824 */ /* 0x020fc800078e00ff */
[----:B0-----:R-:W-:-:S04]  /*7f20*/  FMUL R4, R3, R144 ;  /* 0x0000009003047220 */ /* 0x001fc80000400000 */
[----:B------:R-:W-:-:S05]  /*7f30*/  FFMA R4, R31, R145, R4 ;  /* 0x000000911f047223 */ /* 0x000fca0000000004 */
[----:B------:R-:W-:-:S05]  /*7f40*/  F2FP.BF16.F32.PACK_AB R4, RZ, R4 ;  /* 0x00000004ff04723e */ /* 0x000fca00000010ff */
[----:B------:R0:W-:Y:S01]  /*7f50*/  STG.E.U16 desc[UR36][R12.64+0x92], R4 ;  /* 0x000092040c007986 */ /* 0x0001e2000c101524 */
[----:B------:R-:W-:Y:S05]  /*7f60*/  BRA `(.L_x_261) ;  /* 0x00000020008c7947 */ /* 0x000fea0003800000 */
.L_x_30:
[----:B------:R-:W-:Y:S01]  /*7f70*/  ULDC.64 UR4, c[0x0][0x5c0] ;  /* 0x0001700000047ab9 */ /* 0x000fe20000000a00 */
[----:B------:R-:W-:Y:S01]  /*7f80*/  ISETP.GT.AND P2, PT, R3, 0x1, P4 ;  /* 0x000000010300780c */ /* 0x000fe20002744270 */
[-C--:B------:R-:W-:Y:S01]  /*7f90*/  FMUL R137, R137, R145.reuse ;  /* 0x0000009189897220 */ /* 0x080fe20000400000 */
[----:B------:R-:W-:Y:S01]  /*7fa0*/  LEA R4, P1, R158, UR4, 0x1 ;  /* 0x000000049e047c11 */ /* 0x000fe2000f8208ff */
[----:B------:R-:W-:Y:S01]  /*7fb0*/  IMAD.SHL.U32 R23, R12, 0x10, RZ ;  /* 0x000000100c177824 */ /* 0x000fe200078e00ff */
[----:B------:R-:W-:Y:S01]  /*7fc0*/  ISETP.GT.AND P5, PT, R152, 0x8, PT ;  /* 0x000000089800780c */ /* 0x000fe20003fa4270 */
[-C--:B------:R-:W-:Y:S01]  /*7fd0*/  FMUL R136, R136, R145.reuse ;  /* 0x0000009188887220 */ /* 0x080fe20000400000 */
[----:B------:R-:W-:Y:S01]  /*7fe0*/  LEA.HI.X R5, R158, UR5, R161, 0x1, P1 ;  /* 0x000000059e057c11 */ /* 0x000fe200088f0ca1 */
[-C--:B------:R-:W-:Y:S01]  /*7ff0*/  FMUL R138, R138, R145.reuse ;  /* 0x000000918a8a7220 */ /* 0x080fe20000400000 */
[----:B------:R-:W-:Y:S01]  /*8000*/  ISETP.GT.AND P1, PT, R3, RZ, P5 ;  /* 0x000000ff0300720c */ /* 0x000fe20002f24270 */
[----:B------:R-:W-:Y:S01]  /*8010*/  FMUL R139, R139, R145 ;  /* 0x000000918b8b7220 */ /* 0x000fe20000400000 */
[----:B------:R-:W-:Y:S01]  /*8020*/  F2FP.BF16.F32.PACK_AB R137, RZ, R137 ;  /* 0x00000089ff89723e */ /* 0x000fe200000010ff */
[-C--:B------:R-:W-:Y:S01]  /*8030*/  FMUL R140, R140, R145.reuse ;  /* 0x000000918c8c7220 */ /* 0x080fe20000400000 */
[----:B------:R-:W-:Y:S01]  /*8040*/  SHF.L.U64.HI R21, R12, 0x4, R13 ;  /* 0x000000040c157819 */ /* 0x000fe2000001020d */
[-C--:B------:R-:W-:Y:S01]  /*8050*/  FMUL R141, R141, R145.reuse ;  /* 0x000000918d8d7220 */ /* 0x080fe20000400000 */
[----:B------:R-:W-:Y:S01]  /*8060*/  IADD3 R6, P3, R23, R4, RZ ;  /* 0x0000000417067210 */ /* 0x000fe20007f7e0ff */
[----:B------:R-:W-:Y:S01]  /*8070*/  @P2 STG.E.U16 desc[UR36][R4.64+0x2], R137 ;  /* 0x0000028904002986 */ /* 0x000fe2000c101524 */
[----:B------:R-:W-:Y:S01]  /*8080*/  F2FP.BF16.F32.PACK_AB R136, RZ, R136 ;  /* 0x00000088ff88723e */ /* 0x000fe200000010ff */
[-C--:B------:R-:W-:Y:S01]  /*8090*/  FMUL R143, R143, R145.reuse ;  /* 0x000000918f8f7220 */ /* 0x080fe20000400000 */
[----:B------:R-:W-:Y:S01]  /*80a0*/  F2FP.BF16.F32.PACK_AB R138, RZ, R138 ;  /* 0x0000008aff8a723e */ /* 0x000fe200000010ff */
[----:B------:R-:W-:Y:S01]  /*80b0*/  IMAD.X R7, R21, 0x1, R5, P3 ;  /* 0x0000000115077824 */ /* 0x000fe200018e0605 */
[C---:B------:R-:W-:Y:S01]  /*80c0*/  ISETP.GT.AND P2, PT, R3.reuse, 0x1, P5 ;  /* 0x000000010300780c */ /* 0x040fe20002f44270 */
[----:B------:R0:W-:Y:S01]  /*80d0*/  @P0 STG.E.U16 desc[UR36][R4.64], R136 ;  /* 0x0000008804000986 */ /* 0x0001e2000c101524 */
[C---:B------:R-:W-:Y:S01]  /*80e0*/  ISETP.GT.AND P0, PT, R3.reuse, 0x8, P4 ;  /* 0x000000080300780c */ /* 0x040fe20002704270 */
[----:B------:R-:W-:Y:S01]  /*80f0*/  FMUL R128, R128, R145 ;  /* 0x0000009180807220 */ /* 0x000fe20000400000 */
[----:B------:R-:W-:Y:S01]  /*8100*/  F2FP.BF16.F32.PACK_AB R139, RZ, R139 ;  /* 0x0000008bff8b723e */ /* 0x000fe200000010ff */
[----:B------:R1:W-:Y:S01]  /*8110*/  @P1 STG.E.U16 desc[UR36][R6.64], R138 ;  /* 0x0000008a06001986 */ /* 0x0003e2000c101524 */
[----:B------:R-:W-:Y:S01]  /*8120*/  ISETP.GT.AND P1, PT, R3, 0x9, P4 ;  /* 0x000000090300780c */ /* 0x000fe20002724270 */
[-C--:B------:R-:W-:Y:S01]  /*8130*/  FMUL R142, R142, R145.reuse ;  /* 0x000000918e8e7220 */ /* 0x080fe20000400000 */
[----:B------:R-:W-:Y:S01]  /*8140*/  F2FP.BF16.F32.PACK_AB R140, RZ, R140 ;  /* 0x0000008cff8c723e */ /* 0x000fe200000010ff */
[----:B------:R-:W-:Y:S01]  /*8150*/  IMAD R9, R13, 0xf0, RZ ;  /* 0x000000f00d097824 */ /* 0x000fe200078e02ff */
[----:B------:R-:W-:Y:S01]  /*8160*/  ISETP.GT.AND P3, PT, R3, 0x9, P5 ;  /* 0x000000090300780c */ /* 0x000fe20002f64270 */
[----:B------:R-:W-:Y:S01]  /*8170*/  FMUL R8, R129, R145 ;  /* 0x0000009181087220 */ /* 0x000fe20000400000 */
[----:B------:R-:W-:Y:S01]  /*8180*/  F2FP.BF16.F32.PACK_AB R141, RZ, R141 ;  /* 0x0000008dff8d723e */ /* 0x000fe200000010ff */
[----:B------:R-:W-:Y:S01]  /*8190*/  @P2 STG.E.U16 desc[UR36][R6.64+0x2], R139 ;  /* 0x0000028b06002986 */ /* 0x000fe2000c101524 */
[----:B------:R-:W-:Y:S01]  /*81a0*/  F2FP.BF16.F32.PACK_AB R143, RZ, R143 ;  /* 0x0000008fff8f723e */ /* 0x000fe200000010ff */
[----:B0-----:R-:W-:Y:S01]  /*81b0*/  IMAD.WIDE.U32 R136, R12, 0xf0, R6 ;  /* 0x000000f00c887825 */ /* 0x001fe200078e0006 */
[----:B------:R-:W-:Y:S01]  /*81c0*/  ISETP.GT.AND P2, PT, R3, 0x8, P5 ;  /* 0x000000080300780c */ /* 0x000fe20002f44270 */
[----:B------:R-:W-:Y:S01]  /*81d0*/  @P0 STG.E.U16 desc[UR36][R4.64+0x10], R140 ;  /* 0x0000108c04000986 */ /* 0x000fe2000c101524 */
[----:B------:R-:W-:Y:S01]  /*81e0*/  ISETP.GT.AND P0, PT, R152, 0x80, PT ;  /* 0x000000809800780c */ /* 0x000fe20003f04270 */
[----:B------:R-:W-:Y:S01]  /*81f0*/  IMAD.IADD R129, R9, 0x1, R137 ;  /* 0x0000000109817824 */ /* 0x000fe200078e0289 */
[----:B------:R-:W-:Y:S01]  /*8200*/  F2FP.BF16.F32.PACK_AB R128, RZ, R128 ;  /* 0x00000080ff80723e */ /* 0x000fe200000010ff */
[----:B------:R-:W-:Y:S01]  /*8210*/  @P1 STG.E.U16 desc[UR36][R4.64+0x12], R141 ;  /* 0x0000128d04001986 */ /* 0x000fe2000c101524 */
[C---:B------:R-:W-:Y:S01]  /*8220*/  ISETP.GT.AND P1, PT, R3.reuse, RZ, P0 ;  /* 0x000000ff0300720c */ /* 0x040fe20000724270 */
[----:B------:R-:W-:Y:S01]  /*8230*/  IMAD.SHL.U32 R15, R12, 0x100, RZ ;  /* 0x000001000c0f7824 */ /* 0x000fe200078e00ff */
[----:B------:R-:W-:Y:S01]  /*8240*/  F2FP.BF16.F32.PACK_AB R142, RZ, R142 ;  /* 0x0000008eff8e723e */ /* 0x000fe200000010ff */
[----:B------:R-:W-:Y:S01]  /*8250*/  @P3 STG.E.U16 desc[UR36][R6.64+0x12], R143 ;  /* 0x0000128f06003986 */ /* 0x000fe2000c101524 */
[----:B------:R-:W-:Y:S01]  /*8260*/  ISETP.GT.AND P3, PT, R3, 0x1, P0 ;  /* 0x000000010300780c */ /* 0x000fe20000764270 */
[-C--:B------:R-:W-:Y:S01]  /*8270*/  FMUL R20, R130, R145.reuse ;  /* 0x0000009182147220 */ /* 0x080fe20000400000 */
[----:B------:R-:W-:Y:S01]  /*8280*/  PRMT R11, R128, 0x7610, R11 ;  /* 0x00007610800b7816 */ /* 0x000fe2000000000b */
[----:B------:R-:W-:Y:S01]  /*8290*/  @P2 STG.E.U16 desc[UR36][R6.64+0x10], R142 ;  /* 0x0000108e06002986 */ /* 0x000fe2000c101524 */
[----:B------:R-:W-:Y:S01]  /*82a0*/  F2FP.BF16.F32.PACK_AB R8, RZ, R8 ;  /* 0x00000008ff08723e */ /* 0x000fe200000010ff */
[----:B------:R-:W-:Y:S01]  /*82b0*/  FMUL R137, R131, R145 ;  /* 0x0000009183897220 */ /* 0x000fe20000400000 */
[C---:B------:R-:W-:Y:S01]  /*82c0*/  SHF.L.U64.HI R14, R12.reuse, 0x8, R13 ;  /* 0x000000080c0e7819 */ /* 0x040fe2000001020d */
[----:B------:R-:W-:Y:S01]  /*82d0*/  IMAD.WIDE.U32 R12, R12, 0xf0, R6 ;  /* 0x000000f00c0c7825 */ /* 0x000fe200078e0006 */
[----:B-1----:R-:W-:-:S03]  /*82e0*/  PRMT R138, R8, 0x7610, R138 ;  /* 0x00007610088a7816 */ /* 0x002fc6000000008a */
[----:B------:R-:W-:Y:S01]  /*82f0*/  FMUL R132, R132, R145 ;  /* 0x0000009184847220 */ /* 0x000fe20000400000 */
[----:B------:R-:W-:Y:S01]  /*8300*/  F2FP.BF16.F32.PACK_AB R20, RZ, R20 ;  /* 0x00000014ff14723e */ /* 0x000fe200000010ff */
[--C-:B------:R-:W-:Y:S01]  /*8310*/  @P1 IMAD.MOV.U32 R128, RZ, RZ, R136.reuse ;  /* 0x000000ffff801224 */ /* 0x100fe200078e0088 */
[----:B------:R-:W-:Y:S01]  /*8320*/  F2FP.BF16.F32.PACK_AB R137, RZ, R137 ;  /* 0x00000089ff89723e */ /* 0x000fe200000010ff */
[----:B------:R-:W-:Y:S02]  /*8330*/  IMAD.IADD R13, R9, 0x1, R13 ;  /* 0x00000001090d7824 */ /* 0x000fe400078e020d */
[-C--:B------:R-:W-:Y:S01]  /*8340*/  FMUL R133, R133, R145.reuse ;  /* 0x0000009185857220 */ /* 0x080fe20000400000 */
[----:B------:R-:W-:Y:S01]  /*8350*/  F2FP.BF16.F32.PACK_AB R132, RZ, R132 ;  /* 0x00000084ff84723e */ /* 0x000fe200000010ff */
[----:B------:R0:W-:Y:S01]  /*8360*/  @P1 STG.E.U16 desc[UR36][R128.64], R11 ;  /* 0x0000000b80001986 */ /* 0x0001e2000c101524 */
[--C-:B------:R-:W-:Y:S01]  /*8370*/  IADD3 R10, P1, P2, R23, R136, R15.reuse ;  /* 0x00000088170a7210 */ /* 0x100fe20007a3e00f */
[----:B------:R-:W-:Y:S01]  /*8380*/  FMUL R134, R134, R145 ;  /* 0x0000009186867220 */ /* 0x000fe20000400000 */
[----:B------:R-:W-:Y:S01]  /*8390*/  F2FP.BF16.F32.PACK_AB R133, RZ, R133 ;  /* 0x00000085ff85723e */ /* 0x000fe200000010ff */
[-C--:B------:R-:W-:Y:S01]  /*83a0*/  FMUL R135, R135, R145.reuse ;  /* 0x0000009187877220 */ /* 0x080fe20000400000 */
[-C--:B------:R-:W-:Y:S01]  /*83b0*/  FMUL R120, R120, R145.reuse ;  /* 0x0000009178787220 */ /* 0x080fe20000400000 */
[-C--:B------:R-:W-:Y:S01]  /*83c0*/  FMUL R121, R121, R145.reuse ;  /* 0x0000009179797220 */ /* 0x080fe20000400000 */
[----:B------:R-:W-:Y:S01]  /*83d0*/  F2FP.BF16.F32.PACK_AB R134, RZ, R134 ;  /* 0x00000086ff86723e */ /* 0x000fe200000010ff */
[----:B------:R-:W-:Y:S01]  /*83e0*/  FMUL R122, R122, R145 ;  /* 0x000000917a7a7220 */ /* 0x000fe20000400000 */
[----:B------:R-:W-:Y:S01]  /*83f0*/  F2FP.BF16.F32.PACK_AB R135, RZ, R135 ;  /* 0x00000087ff87723e */ /* 0x000fe200000010ff */
[----:B------:R-:W-:Y:S01]  /*8400*/  FMUL R123, R123, R145 ;  /* 0x000000917b7b7220 */ /* 0x000fe20000400000 */
[----:B------:R-:W-:Y:S01]  /*8410*/  F2FP.BF16.F32.PACK_AB R120, RZ, R120 ;  /* 0x00000078ff78723e */ /* 0x000fe200000010ff */
[----:B0-----:R-:W-:Y:S01]  /*8420*/  @P3 IMAD.MOV.U32 R128, RZ, RZ, R136 ;  /* 0x000000ffff803224 */ /* 0x001fe200078e0088 */
[--C-:B------:R-:W-:Y:S01]  /*8430*/  IADD3.X R11, R21, R129, R14.reuse, P1, P2 ;  /* 0x00000081150b7210 */ /* 0x100fe20000fe440e */
[-C--:B------:R-:W-:Y:S01]  /*8440*/  FMUL R124, R124, R145.reuse ;  /* 0x000000917c7c7220 */ /* 0x080fe20000400000 */
[----:B------:R-:W-:Y:S01]  /*8450*/  IADD3 R8, P1, P2, R23, R12, R15 ;  /* 0x0000000c17087210 */ /* 0x000fe20007a3e00f */
[-C--:B------:R-:W-:Y:S01]  /*8460*/  FMUL R125, R125, R145.reuse ;  /* 0x000000917d7d7220 */ /* 0x080fe20000400000 */
[----:B------:R-:W-:Y:S01]  /*8470*/  @P3 STG.E.U16 desc[UR36][R128.64+0x2], R138 ;  /* 0x0000028a80003986 */ /* 0x000fe2000c101524 */
[----:B------:R-:W-:Y:S01]  /*8480*/  ISETP.GT.AND P3, PT, R152, 0x88, PT ;  /* 0x000000889800780c */ /* 0x000fe20003f64270 */
[----:B------:R-:W-:Y:S01]  /*8490*/  FMUL R126, R126, R145 ;  /* 0x000000917e7e7220 */ /* 0x000fe20000400000 */
[----:B------:R-:W-:Y:S01]  /*84a0*/  IADD3.X R9, R21, R13, R14, P1, P2 ;  /* 0x0000000d15097210 */ /* 0x000fe20000fe440e */
[-C--:B------:R-:W-:Y:S01]  /*84b0*/  FMUL R127, R127, R145.reuse ;  /* 0x000000917f7f7220 */ /* 0x080fe20000400000 */
[----:B------:R-:W-:Y:S01]  /*84c0*/  IADD3 R130, P2, R23, R136, RZ ;  /* 0x0000008817827210 */ /* 0x000fe20007f5e0ff */
[-C--:B------:R-:W-:Y:S01]  /*84d0*/  FMUL R112, R112, R145.reuse ;  /* 0x0000009170707220 */ /* 0x080fe20000400000 */
[----:B------:R-:W-:Y:S01]  /*84e0*/  ISETP.GT.AND P1, PT, R3, RZ, P3 ;  /* 0x000000ff0300720c */ /* 0x000fe20001f24270 */
[----:B------:R-:W-:Y:S01]  /*84f0*/  FMUL R113, R113, R145 ;  /* 0x0000009171717220 */ /* 0x000fe20000400000 */
[----:B------:R-:W-:Y:S01]  /*8500*/  F2FP.BF16.F32.PACK_AB R121, RZ, R121 ;  /* 0x00000079ff79723e */ /* 0x000fe200000010ff */
[--C-:B------:R-:W-:Y:S01]  /*8510*/  IMAD.X R131, R21, 0x1, R129.reuse, P2 ;  /* 0x0000000115837824 */ /* 0x100fe200010e0681 */
[----:B------:R-:W-:Y:S01]  /*8520*/  ISETP.GT.AND P2, PT, R3, 0x1, P3 ;  /* 0x000000010300780c */ /* 0x000fe20001f44270 */
[-C--:B------:R-:W-:Y:S01]  /*8530*/  FMUL R114, R114, R145.reuse ;  /* 0x0000009172727220 */ /* 0x080fe20000400000 */
[----:B------:R-:W-:Y:S01]  /*8540*/  F2FP.BF16.F32.PACK_AB R122, RZ, R122 ;  /* 0x0000007aff7a723e */ /* 0x000fe200000010ff */
[----:B------:R-:W-:Y:S01]  /*8550*/  FMUL R115, R115, R145 ;  /* 0x0000009173737220 */ /* 0x000fe20000400000 */
[----:B------:R-:W-:Y:S01]  /*8560*/  F2FP.BF16.F32.PACK_AB R123, RZ, R123 ;  /* 0x0000007bff7b723e */ /* 0x000fe200000010ff */
[-C--:B------:R-:W-:Y:S01]  /*8570*/  FMUL R116, R116, R145.reuse ;  /* 0x0000009174747220 */ /* 0x080fe20000400000 */
[----:B------:R-:W-:Y:S01]  /*8580*/  F2FP.BF16.F32.PACK_AB R124, RZ, R124 ;  /* 0x0000007cff7c723e */ /* 0x000fe200000010ff */
[----:B------:R-:W-:Y:S01]  /*8590*/  FMUL R117, R117, R145 ;  /* 0x0000009175757220 */ /* 0x000fe20000400000 */
[----:B------:R-:W-:Y:S01]  /*85a0*/  F2FP.BF16.F32.PACK_AB R125, RZ, R125 ;  /* 0x0000007dff7d723e */ /* 0x000fe200000010ff */
[----:B------:R0:W-:Y:S01]  /*85b0*/  @P1 STG.E.U16 desc[UR36][R130.64], R20 ;  /* 0x0000001482001986 */ /* 0x0001e2000c101524 */
[C---:B------:R-:W-:Y:S01]  /*85c0*/  ISETP.GT.AND P1, PT, R3.reuse, 0x8, P0 ;  /* 0x000000080300780c */ /* 0x040fe20000724270 */
[-C--:B------:R-:W-:Y:S01]  /*85d0*/  FMUL R118, R118, R145.reuse ;  /* 0x0000009176767220 */ /* 0x080fe20000400000 */
[----:B------:R-:W-:Y:S01]  /*85e0*/  F2FP.BF16.F32.PACK_AB R126, RZ, R126 ;  /* 0x0000007eff7e723e */ /* 0x000fe200000010ff */
[----:B------:R-:W-:Y:S01]  /*85f0*/  @P2 STG.E.U16 desc[UR36][R130.64+0x2], R137 ;  /* 0x0000028982002986 */ /* 0x000fe2000c101524 */
[----:B------:R-:W-:Y:S01]  /*8600*/  ISETP.GT.AND P2, PT, R3, 0x9, P0 ;  /* 0x000000090300780c */ /* 0x000fe20000744270 */
[----:B------:R-:W-:Y:S01]  /*8610*/  FMUL R119, R119, R145 ;  /* 0x0000009177777220 */ /* 0x000fe20000400000 */
[----:B------:R-:W-:Y:S01]  /*8620*/  F2FP.BF16.F32.PACK_AB R127, RZ, R127 ;  /* 0x0000007fff7f723e */ /* 0x000fe200000010ff */
[-C--:B------:R-:W-:Y:S01]  /*8630*/  FMUL R104, R104, R145.reuse ;  /* 0x0000009168687220 */ /* 0x080fe20000400000 */
[----:B------:R-:W-:Y:S01]  /*8640*/  F2FP.BF16.F32.PACK_AB R112, RZ, R112 ;  /* 0x00000070ff70723e */ /* 0x000fe200000010ff */
[----:B------:R-:W-:Y:S01]  /*8650*/  FMUL R105, R105, R145 ;  /* 0x0000009169697220 */ /* 0x000fe20000400000 */
[----:B------:R-:W-:Y:S01]  /*8660*/  F2FP.BF16.F32.PACK_AB R113, RZ, R113 ;  /* 0x00000071ff71723e */ /* 0x000fe200000010ff */
[-C--:B------:R-:W-:Y:S01]  /*8670*/  FMUL R106, R106, R145.reuse ;  /* 0x000000916a6a7220 */ /* 0x080fe20000400000 */
[----:B0-----:R-:W-:Y:S01]  /*8680*/  PRMT R20, R133, 0x7610, R20 ;  /* 0x0000761085147816 */ /* 0x001fe20000000014 */
[-C--:B------:R-:W-:Y:S01]  /*8690*/  FMUL R107, R107, R145.reuse ;  /* 0x000000916b6b7220 */ /* 0x080fe20000400000 */
[----:B------:R-:W-:Y:S01]  /*86a0*/  @P1 MOV R128, R136 ;  /* 0x0000008800801202 */ /* 0x000fe20000000f00 */
[----:B------:R-:W-:Y:S01]  /*86b0*/  FMUL R108, R108, R145 ;  /* 0x000000916c6c7220 */ /* 0x000fe20000400000 */
[----:B------:R-:W-:Y:S01]  /*86c0*/  F2FP.BF16.F32.PACK_AB R114, RZ, R114 ;  /* 0x00000072ff72723e */ /* 0x000fe200000010ff */
[--C-:B------:R-:W-:Y:S01]  /*86d0*/  @P2 IMAD.MOV.U32 R133, RZ, RZ, R129.reuse ;  /* 0x000000ffff852224 */ /* 0x100fe200078e0081 */
[----:B------:R-:W-:Y:S01]  /*86e0*/  F2FP.BF16.F32.PACK_AB R115, RZ, R115 ;  /* 0x00000073ff73723e */ /* 0x000fe200000010ff */
[----:B------:R0:W-:Y:S01]  /*86f0*/  @P1 STG.E.U16 desc[UR36][R128.64+0x10], R132 ;  /* 0x0000108480001986 */ /* 0x0001e2000c101524 */
        /* <DEDUP_REMOVED lines=9> */
[----:B------:R-:W-:Y:S01]  /*8790*/  FMUL R97, R97, R145 ;  /* 0x0000009161617220 */ /* 0x000fe20000400000 */
[----:B------:R-:W-:Y:S01]  /*87a0*/  F2FP.BF16.F32.PACK_AB R104, RZ, R104 ;  /* 0x00000068ff68723e */ /* 0x000fe200000010ff */
[----:B0-----:R-:W-:Y:S01]  /*87b0*/  @P2 IMAD.MOV.U32 R132, RZ, RZ, R136 ;  /* 0x000000ffff842224 */ /* 0x001fe200078e0088 */
[----:B------:R-:W-:Y:S01]  /*87c0*/  F2FP.BF16.F32.PACK_AB R105, RZ, R105 ;  /* 0x00000069ff69723e */ /* 0x000fe200000010ff */
[-C--:B------:R-:W-:Y:S01]  /*87d0*/  FMUL R98, R98, R145.reuse ;  /* 0x0000009162627220 */ /* 0x080fe20000400000 */
[----:B------:R-:W-:Y:S01]  /*87e0*/  F2FP.BF16.F32.PACK_AB R106, RZ, R106 ;  /* 0x0000006aff6a723e */ /* 0x000fe200000010ff */
[-C--:B------:R-:W-:Y:S01]  /*87f0*/  FMUL R99, R99, R145.reuse ;  /* 0x0000009163637220 */ /* 0x080fe20000400000 */
[----:B------:R0:W-:Y:S01]  /*8800*/  @P2 STG.E.U16 desc[UR36][R132.64+0x12], R20 ;  /* 0x0000121484002986 */ /* 0x0001e2000c101524 */
[----:B------:R-:W-:Y:S01]  /*8810*/  ISETP.GT.AND P2, PT, R3, 0x9, P3 ;  /* 0x000000090300780c */ /* 0x000fe20001f44270 */
[----:B------:R-:W-:Y:S01]  /*8820*/  FMUL R100, R100, R145 ;  /* 0x0000009164647220 */ /* 0x000fe20000400000 */
[----:B------:R-:W-:Y:S01]  /*8830*/  F2FP.BF16.F32.PACK_AB R107, RZ, R107 ;  /* 0x0000006bff6b723e */ /* 0x000fe200000010ff */
[----:B------:R-:W-:Y:S01]  /*8840*/  @P1 STG.E.U16 desc[UR36][R130.64+0x10], R134 ;  /* 0x0000108682001986 */ /* 0x000fe2000c101524 */
[----:B------:R-:W-:Y:S01]  /*8850*/  IADD3 R128, P1, R15, R136, RZ ;  /* 0x000000880f807210 */ /* 0x000fe20007f3e0ff */
[-C--:B------:R-:W-:Y:S01]  /*8860*/  FMUL R101, R101, R145.reuse ;  /* 0x0000009165657220 */ /* 0x080fe20000400000 */
[----:B------:R-:W-:Y:S01]  /*8870*/  F2FP.BF16.F32.PACK_AB R108, RZ, R108 ;  /* 0x0000006cff6c723e */ /* 0x000fe200000010ff */
[----:B------:R-:W-:Y:S01]  /*8880*/  FMUL R102, R102, R145 ;  /* 0x0000009166667220 */ /* 0x000fe20000400000 */
[----:B------:R-:W-:Y:S01]  /*8890*/  F2FP.BF16.F32.PACK_AB R109, RZ, R109 ;  /* 0x0000006dff6d723e */ /* 0x000fe200000010ff */
[----:B------:R-:W-:Y:S01]  /*88a0*/  IMAD.X R129, R14, 0x1, R129, P1 ;  /* 0x000000010e817824 */ /* 0x000fe200008e0681 */
[----:B------:R-:W-:Y:S01]  /*88b0*/  F2FP.BF16.F32.PACK_AB R110, RZ, R110 ;  /* 0x0000006eff6e723e */ /* 0x000fe200000010ff */
[-C--:B------:R-:W-:Y:S01]  /*88c0*/  FMUL R103, R103, R145.reuse ;  /* 0x0000009167677220 */ /* 0x080fe20000400000 */
[----:B0-----:R-:W-:Y:S01]  /*88d0*/  PRMT R20, R120, 0x7610, R20 ;  /* 0x0000761078147816 */ /* 0x001fe20000000014 */
[----:B------:R-:W-:Y:S01]  /*88e0*/  @P2 STG.E.U16 desc[UR36][R130.64+0x12], R135 ;  /* 0x0000128782002986 */ /* 0x000fe2000c101524 */
[----:B------:R-:W-:Y:S01]  /*88f0*/  ISETP.GT.AND P2, PT, R152, 0x100, PT ;  /* 0x000001009800780c */ /* 0x000fe20003f44270 */
[----:B------:R-:W-:Y:S01]  /*8900*/  FMUL R88, R88, R145 ;  /* 0x0000009158587220 */ /* 0x000fe20000400000 */
[----:B------:R-:W-:Y:S01]  /*8910*/  F2FP.BF16.F32.PACK_AB R111, RZ, R111 ;  /* 0x0000006fff6f723e */ /* 0x000fe200000010ff */
[-C--:B------:R-:W-:Y:S01]  /*8920*/  FMUL R89, R89, R145.reuse ;  /* 0x0000009159597220 */ /* 0x080fe20000400000 */
[----:B------:R-:W-:Y:S01]  /*8930*/  ISETP.GT.AND P1, PT, R3, RZ, P2 ;  /* 0x000000ff0300720c */ /* 0x000fe20001724270 */
        /* <DEDUP_REMOVED lines=12> */
[----:B------:R-:W-:Y:S01]  /*8a00*/  @P1 STG.E.U16 desc[UR36][R128.64], R20 ;  /* 0x0000001480001986 */ /* 0x000fe2000c101524 */
        /* <DEDUP_REMOVED lines=14> */
[----:B------:R-:W-:Y:S01]  /*8af0*/  IADD3 R120, P1, R23, R128, RZ ;  /* 0x0000008017787210 */ /* 0x000fe20007f3e0ff */
        /* <DEDUP_REMOVED lines=10> */
[--C-:B0-----:R-:W-:Y:S01]  /*8ba0*/  IMAD.X R121, R21, 0x1, R129.reuse, P1 ;  /* 0x0000000115797824 */ /* 0x101fe200008e0681 */
        /* <DEDUP_REMOVED lines=45> */
[--C-:B0-----:R-:W-:Y:S01]  /*8e80*/  @P6 IMAD.MOV.U32 R120, RZ, RZ, R128.reuse ;  /* 0x000000ffff786224 */ /* 0x101fe200078e0080 */
[----:B------:R-:W-:Y:S01]  /*8e90*/  F2FP.BF16.F32.PACK_AB R68, RZ, R68 ;  /* 0x00000044ff44723e */ /* 0x000fe200000010ff */
[--C-:B------:R-:W-:Y:S01]  /*8ea0*/  @P6 IMAD.MOV.U32 R121, RZ, RZ, R129.reuse ;  /* 0x000000ffff796224 */ /* 0x100fe200078e0081 */
        /* <DEDUP_REMOVED lines=20> */
[----:B------:R-:W-:Y:S01]  /*8ff0*/  @P6 IMAD.MOV.U32 R121, RZ, RZ, R129 ;  /* 0x000000ffff796224 */ /* 0x000fe200078e0081 */
[----:B------:R-:W-:Y:S01]  /*9000*/  F2FP.BF16.F32.PACK_AB R62, RZ, R62 ;  /* 0x0000003eff3e723e */ /* 0x000fe200000010ff */
[----:B------:R-:W-:Y:S01]  /*9010*/  FMUL R55, R55, R145 ;  /* 0x0000009137377220 */ /* 0x000fe20000400000 */
[----:B------:R-:W-:Y:S01]  /*9020*/  F2FP.BF16.F32.PACK_AB R63, RZ, R63 ;  /* 0x0000003fff3f723e */ /* 0x000fe200000010ff */
[----:B------:R-:W-:Y:S01]  /*9030*/  FMUL R40, R40, R145 ;  /* 0x0000009128287220 */ /* 0x000fe20000400000 */
[----:B------:R-:W-:Y:S01]  /*9040*/  @P6 STG.E.U16 desc[UR36][R120.64+0x12], R125 ;  /* 0x0000127d78006986 */ /* 0x000fe2000c101524 */
[----:B------:R-:W-:Y:S01]  /*9050*/  IADD3 R122, P6, R128, R23, RZ ;  /* 0x00000017807a7210 */ /* 0x000fe20007fde0ff */
[-C--:B------:R-:W-:Y:S01]  /*9060*/  FMUL R41, R41, R145.reuse ;  /* 0x0000009129297220 */ /* 0x080fe20000400000 */
[----:B------:R-:W-:Y:S01]  /*9070*/  F2FP.BF16.F32.PACK_AB R48, RZ, R48 ;  /* 0x00000030ff30723e */ /* 0x000fe200000010ff */
[----:B------:R-:W-:Y:S01]  /*9080*/  FMUL R42, R42, R145 ;  /* 0x000000912a2a7220 */ /* 0x000fe20000400000 */
[----:B------:R-:W-:Y:S01]  /*9090*/  F2FP.BF16.F32.PACK_AB R49, RZ, R49 ;  /* 0x00000031ff31723e */ /* 0x000fe200000010ff */
[----:B------:R-:W-:Y:S01]  /*90a0*/  IMAD.X R123, R129, 0x1, R21, P6 ;  /* 0x00000001817b7824 */ /* 0x000fe200030e0615 */
        /* <DEDUP_REMOVED lines=25> */
[-C--:B------:R-:W-:Y:S01]  /*9240*/  FMUL R38, R38, R145.reuse ;  /* 0x0000009126267220 */ /* 0x080fe20000400000 */
        /* <DEDUP_REMOVED lines=21> */
[----:B------:R-:W-:Y:S01]  /*93a0*/  FMUL R31, R31, R145 ;  /* 0x000000911f1f7220 */ /* 0x000fe20000400000 */
[----:B------:R-:W-:-:S02]  /*93b0*/  F2FP.BF16.F32.PACK_AB R38, RZ, R38 ;  /* 0x00000026ff26723e */ /* 0x000fc400000010ff */
[----:B------:R-:W-:Y:S02]  /*93c0*/  F2FP.BF16.F32.PACK_AB R39, RZ, R39 ;  /* 0x00000027ff27723e */ /* 0x000fe400000010ff */
[----:B------:R-:W-:Y:S02]  /*93d0*/  F2FP.BF16.F32.PACK_AB R24, RZ, R24 ;  /* 0x00000018ff18723e */ /* 0x000fe400000010ff */
[----:B------:R-:W-:Y:S01]  /*93e0*/  F2FP.BF16.F32.PACK_AB R25, RZ, R25 ;  /* 0x00000019ff19723e */ /* 0x000fe200000010ff */
[----:B------:R-:W-:Y:S01]  /*93f0*/  @P6 STG.E.U16 desc[UR36][R4.64+0x22], R113 ;  /* 0x0000227104006986 */ /* 0x000fe2000c101524 */
[----:B------:R-:W-:Y:S02]  /*9400*/  ISETP.GT.AND P6, PT, R3, 0x10, P5 ;  /* 0x000000100300780c */ /* 0x000fe40002fc4270 */
[----:B------:R-:W-:Y:S02]  /*9410*/  F2FP.BF16.F32.PACK_AB R26, RZ, R26 ;  /* 0x0000001aff1a723e */ /* 0x000fe400000010ff */
[----:B------:R-:W-:-:S02]  /*9420*/  F2FP.BF16.F32.PACK_AB R27, RZ, R27 ;  /* 0x0000001bff1b723e */ /* 0x000fc400000010ff */
[----:B------:R-:W-:Y:S02]  /*9430*/  F2FP.BF16.F32.PACK_AB R28, RZ, R28 ;  /* 0x0000001cff1c723e */ /* 0x000fe400000010ff */
[----:B------:R-:W-:Y:S02]  /*9440*/  F2FP.BF16.F32.PACK_AB R29, RZ, R29 ;  /* 0x0000001dff1d723e */ /* 0x000fe400000010ff */
[----:B------:R-:W-:Y:S02]  /*9450*/  F2FP.BF16.F32.PACK_AB R30, RZ, R30 ;  /* 0x0000001eff1e723e */ /* 0x000fe400000010ff */
[----:B------:R-:W-:Y:S01]  /*9460*/  F2FP.BF16.F32.PACK_AB R31, RZ, R31 ;  /* 0x0000001fff1f723e */ /* 0x000fe200000010ff */
[----:B------:R-:W-:Y:S01]  /*9470*/  @P6 STG.E.U16 desc[UR36][R6.64+0x20], R114 ;  /* 0x0000207206006986 */ /* 0x000fe2000c101524 */
[----:B------:R-:W-:-:S13]  /*9480*/  ISETP.GT.AND P6, PT, R3, 0x11, P5 ;  /* 0x000000110300780c */ /* 0x000fda0002fc4270 */
        /* <DEDUP_REMOVED lines=9> */
[----:B0-----:R-:W-:-:S05]  /*9520*/  IADD3 R10, P6, R15, R12, RZ ;  /* 0x0000000c0f0a7210 */ /* 0x001fca0007fde0ff */
[----:B------:R-:W-:Y:S01]  /*9530*/  IMAD.X R11, R13, 0x1, R14, P6 ;  /* 0x000000010d0b7824 */ /* 0x000fe200030e060e */
[----:B------:R-:W-:-:S13]  /*9540*/  ISETP.GT.AND P6, PT, R3, 0x10, P0 ;  /* 0x000000100300780c */ /* 0x000fda00007c4270 */
[----:B------:R-:W-:Y:S01]  /*9550*/  @P6 STG.E.U16 desc[UR36][R12.64+0x20], R104 ;  /* 0x000020680c006986 */ /* 0x000fe2000c101524 */
[----:B------:R-:W-:-:S13]  /*9560*/  ISETP.GT.AND P6, PT, R3, 0x11, P0 ;  /* 0x000000110300780c */ /* 0x000fda00007c4270 */
[----:B------:R-:W-:Y:S01]  /*9570*/  @P6 STG.E.U16 desc[UR36][R12.64+0x22], R105 ;  /* 0x000022690c006986 */ /* 0x000fe2000c101524 */
[----:B------:R-:W-:-:S05]  /*9580*/  IADD3 R14, P6, R23, R12, RZ ;  /* 0x0000000c170e7210 */ /* 0x000fca0007fde0ff */
[----:B------:R-:W-:Y:S01]  /*9590*/  IMAD.X R15, R13, 0x1, R21, P6 ;  /* 0x000000010d0f7824 */ /* 0x000fe200030e0615 */
[----:B------:R-:W-:-:S05]  /*95a0*/  IADD3 R20, P6, R23, R10, RZ ;  /* 0x0000000a17147210 */ /* 0x000fca0007fde0ff */
[----:B------:R-:W-:Y:S01]  /*95b0*/  IMAD.X R21, R21, 0x1, R11, P6 ;  /* 0x0000000115157824 */ /* 0x000fe200030e060b */
        /* <DEDUP_REMOVED lines=132> */
[C---:B------:R-:W-:Y:S02]  /*9e00*/  ISETP.GT.AND P6, PT, R3.reuse, 0x48, P4 ;  /* 0x000000480300780c */ /* 0x040fe400027c4270 */
[----:B------:R-:W-:-:S11]  /*9e10*/  ISETP.GT.AND P4, PT, R3, 0x49, P4 ;  /* 0x000000490300780c */ /* 0x000fd60002784270 */
[----:B------:R-:W-:Y:S04]  /*9e20*/  @P6 STG.E.U16 desc[UR36][R4.64+0x90], R44 ;  /* 0x0000902c04006986 */ /* 0x000fe8000c101524 */
[----:B------:R0:W-:Y:S01]  /*9e30*/  @P4 STG.E.U16 desc[UR36][R4.64+0x92], R45 ;  /* 0x0000922d04004986 */ /* 0x0001e2000c101524 */
[C---:B------:R-:W-:Y:S02]  /*9e40*/  ISETP.GT.AND P4, PT, R3.reuse, 0x48, P5 ;  /* 0x000000480300780c */ /* 0x040fe40002f84270 */
[----:B------:R-:W-:-:S11]  /*9e50*/  ISETP.GT.AND P5, PT, R3, 0x49, P5 ;  /* 0x000000490300780c */ /* 0x000fd60002fa4270 */
[----:B------:R-:W-:Y:S01]  /*9e60*/  @P4 STG.E.U16 desc[UR36][R6.64+0x90], R46 ;  /* 0x0000902e06004986 */ /* 0x000fe2000c101524 */
[----:B------:R-:W-:-:S03]  /*9e70*/  ISETP.GT.AND P4, PT, R3, 0x40, P0 ;  /* 0x000000400300780c */ /* 0x000fc60000784270 */
[----:B------:R-:W-:Y:S01]  /*9e80*/  @P5 STG.E.U16 desc[UR36][R6.64+0x92], R47 ;  /* 0x0000922f06005986 */ /* 0x000fe2000c101524 */
[----:B------:R-:W-:-:S09]  /*9e90*/  ISETP.GT.AND P5, PT, R3, 0x41, P0 ;  /* 0x000000410300780c */ /* 0x000fd200007a4270 */
[----:B0-----:R-:W-:Y:S02]  /*9ea0*/  @P4 IMAD.MOV.U32 R4, RZ, RZ, R12 ;  /* 0x000000ffff044224 */ /* 0x001fe400078e000c */
[----:B------:R-:W-:-:S05]  /*9eb0*/  @P4 IMAD.MOV.U32 R5, RZ, RZ, R13 ;  /* 0x000000ffff054224 */ /* 0x000fca00078e000d */
[----:B------:R0:W-:Y:S01]  /*9ec0*/  @P4 STG.E.U16 desc[UR36][R4.64+0x80], R32 ;  /* 0x0000802004004986 */ /* 0x0001e2000c101524 */
[----:B------:R-:W-:Y:S01]  /*9ed0*/  ISETP.GT.AND P4, PT, R3, 0x40, P3 ;  /* 0x000000400300780c */ /* 0x000fe20001f84270 */
[----:B0-----:R-:W-:Y:S02]  /*9ee0*/  @P5 IMAD.MOV.U32 R4, RZ, RZ, R12 ;  /* 0x000000ffff045224 */ /* 0x001fe400078e000c */
[----:B------:R-:W-:-:S05]  /*9ef0*/  @P5 IMAD.MOV.U32 R5, RZ, RZ, R13 ;  /* 0x000000ffff055224 */ /* 0x000fca00078e000d */
[----:B------:R0:W-:Y:S01]  /*9f00*/  @P5 STG.E.U16 desc[UR36][R4.64+0x82], R33 ;  /* 0x0000822104005986 */ /* 0x0001e2000c101524 */
[----:B------:R-:W-:-:S04]  /*9f10*/  ISETP.GT.AND P5, PT, R3, 0x41, P3 ;  /* 0x000000410300780c */ /* 0x000fc80001fa4270 */
[----:B0-----:R-:W-:Y:S02]  /*9f20*/  @P4 IMAD.MOV.U32 R4, RZ, RZ, R14 ;  /* 0x000000ffff044224 */ /* 0x001fe400078e000e */
[----:B------:R-:W-:-:S05]  /*9f30*/  @P4 IMAD.MOV.U32 R5, RZ, RZ, R15 ;  /* 0x000000ffff054224 */ /* 0x000fca00078e000f */
[----:B------:R0:W-:Y:S01]  /*9f40*/  @P4 STG.E.U16 desc[UR36][R4.64+0x80], R34 ;  /* 0x0000802204004986 */ /* 0x0001e2000c101524 */
[C---:B------:R-:W-:Y:S02]  /*9f50*/  ISETP.GT.AND P4, PT, R3.reuse, 0x48, P0 ;  /* 0x000000480300780c */ /* 0x040fe40000784270 */
[----:B------:R-:W-:Y:S01]  /*9f60*/  ISETP.GT.AND P0, PT, R3, 0x49, P0 ;  /* 0x000000490300780c */ /* 0x000fe20000704270 */
        /* <DEDUP_REMOVED lines=8> */
[----:B------:R-:W-:-:S03]  /*9ff0*/  ISETP.GT.AND P4, PT, R3, 0x40, P2 ;  /* 0x000000400300780c */ /* 0x000fc60001784270 */
[----:B------:R-:W-:Y:S01]  /*a000*/  @P0 STG.E.U16 desc[UR36][R12.64+0x92], R37 ;  /* 0x000092250c000986 */ /* 0x000fe2000c101524 */
[----:B------:R-:W-:Y:S01]  /*a010*/  ISETP.GT.AND P0, PT, R3, 0x41, P2 ;  /* 0x000000410300780c */ /* 0x000fe20001704270 */
[----:B0-----:R-:W-:Y:S02]  /*a020*/  @P5 IMAD.MOV.U32 R4, RZ, RZ, R14 ;  /* 0x000000ffff045224 */ /* 0x001fe400078e000e */
[----:B------:R-:W-:-:S05]  /*a030*/  @P5 IMAD.MOV.U32 R5, RZ, RZ, R15 ;  /* 0x000000ffff055224 */ /* 0x000fca00078e000f */
[----:B------:R0:W-:Y:S01]  /*a040*/  @P5 STG.E.U16 desc[UR36][R4.64+0x90], R38 ;  /* 0x0000902604005986 */ /* 0x0001e2000c101524 */
[----:B------:R-:W-:-:S03]  /*a050*/  ISETP.GT.AND P5, PT, R3, 0x40, P1 ;  /* 0x000000400300780c */ /* 0x000fc60000fa4270 */
[----:B------:R-:W-:Y:S01]  /*a060*/  @P3 STG.E.U16 desc[UR36][R14.64+0x92], R39 ;  /* 0x000092270e003986 */ /* 0x000fe2000c101524 */
[----:B------:R-:W-:-:S03]  /*a070*/  ISETP.GT.AND P3, PT, R3, 0x41, P1 ;  /* 0x000000410300780c */ /* 0x000fc60000f64270 */
[----:B------:R-:W-:Y:S01]  /*a080*/  @P4 STG.E.U16 desc[UR36][R10.64+0x80], R24 ;  /* 0x000080180a004986 */ /* 0x000fe2000c101524 */
[C---:B------:R-:W-:Y:S02]  /*a090*/  ISETP.GT.AND P4, PT, R3.reuse, 0x48, P1 ;  /* 0x000000480300780c */ /* 0x040fe40000f84270 */
[C---:B------:R-:W-:Y:S01]  /*a0a0*/  ISETP.GT.AND P1, PT, R3.reuse, 0x49, P1 ;  /* 0x000000490300780c */ /* 0x040fe20000f24270 */
[----:B------:R-:W-:Y:S01]  /*a0b0*/  @P0 STG.E.U16 desc[UR36][R10.64+0x82], R25 ;  /* 0x000082190a000986 */ /* 0x000fe2000c101524 */
[C---:B------:R-:W-:Y:S01]  /*a0c0*/  ISETP.GT.AND P0, PT, R3.reuse, 0x48, P2 ;  /* 0x000000480300780c */ /* 0x040fe20001704270 */
[----:B0-----:R-:W-:Y:S01]  /*a0d0*/  @P5 IMAD.MOV.U32 R4, RZ, RZ, R8 ;  /* 0x000000ffff045224 */ /* 0x001fe200078e0008 */
[----:B------:R-:W-:Y:S01]  /*a0e0*/  ISETP.GT.AND P2, PT, R3, 0x49, P2 ;  /* 0x000000490300780c */ /* 0x000fe20001744270 */
[----:B------:R-:W-:-:S05]  /*a0f0*/  @P5 IMAD.MOV.U32 R5, RZ, RZ, R9 ;  /* 0x000000ffff055224 */ /* 0x000fca00078e0009 */
[----:B------:R0:W-:Y:S02]  /*a100*/  @P5 STG.E.U16 desc[UR36][R4.64+0x80], R26 ;  /* 0x0000801a04005986 */ /* 0x0001e4000c101524 */
[----:B0-----:R-:W-:Y:S02]  /*a110*/  @P3 IMAD.MOV.U32 R4, RZ, RZ, R8 ;  /* 0x000000ffff043224 */ /* 0x001fe400078e0008 */
[----:B------:R-:W-:-:S05]  /*a120*/  @P3 IMAD.MOV.U32 R5, RZ, RZ, R9 ;  /* 0x000000ffff053224 */ /* 0x000fca00078e0009 */
[----:B------:R0:W-:Y:S04]  /*a130*/  @P3 STG.E.U16 desc[UR36][R4.64+0x82], R27 ;  /* 0x0000821b04003986 */ /* 0x0001e8000c101524 */
[----:B------:R1:W-:Y:S04]  /*a140*/  @P0 STG.E.U16 desc[UR36][R10.64+0x90], R28 ;  /* 0x0000901c0a000986 */ /* 0x0003e8000c101524 */
[----:B------:R1:W-:Y:S01]  /*a150*/  @P2 STG.E.U16 desc[UR36][R10.64+0x92], R29 ;  /* 0x0000921d0a002986 */ /* 0x0003e2000c101524 */
[----:B0-----:R-:W-:Y:S02]  /*a160*/  @P4 IMAD.MOV.U32 R4, RZ, RZ, R8 ;  /* 0x000000ffff044224 */ /* 0x001fe400078e0008 */
[----:B------:R-:W-:-:S05]  /*a170*/  @P4 IMAD.MOV.U32 R5, RZ, RZ, R9 ;  /* 0x000000ffff054224 */ /* 0x000fca00078e0009 */
[----:B------:R1:W-:Y:S04]  /*a180*/  @P4 STG.E.U16 desc[UR36][R4.64+0x90], R30 ;  /* 0x0000901e04004986 */ /* 0x0003e8000c101524 */
[----:B------:R1:W-:Y:S02]  /*a190*/  @P1 STG.E.U16 desc[UR36][R8.64+0x92], R31 ;  /* 0x0000921f08001986 */ /* 0x0003e4000c101524 */
.L_x_261:
[----:B------:R-:W-:Y:S05]  /*a1a0*/  BSYNC B0 ;  /* 0x0000000000007941 */ /* 0x000fea0003800000 */
.L_x_29:
[----:B------:R-:W-:Y:S01]  /*a1b0*/  ULDC UR4, c[0x0][0xc] ;  /* 0x0000030000047ab9 */ /* 0x000fe20000000800 */
[----:B------:R-:W-:Y:S01]  /*a1c0*/  ULDC UR5, c[0x0][0x10] ;  /* 0x0000040000057ab9 */ /* 0x000fe20000000800 */
[----:B------:R-:W2:Y:S01]  /*a1d0*/  LDC R3, c[0x0][0x14] ;  /* 0x00000500ff037b82 */ /* 0x000ea20000000800 */
[----:B------:R-:W-:Y:S01]  /*a1e0*/  UIMAD.WIDE.U32 UR4, UR4, UR5, URZ ;  /* 0x00000005040472a5 */ /* 0x000fe2000f8e003f */
[----:B------:R-:W-:Y:S02]  /*a1f0*/  IMAD.MOV.U32 R147, RZ, RZ, -0x1 ;  /* 0xffffffffff937424 */ /* 0x000fe400078e00ff */
[----:B------:R-:W-:-:S03]  /*a200*/  IMAD.MOV.U32 R23, RZ, RZ, -0x1 ;  /* 0xffffffffff177424 */ /* 0x000fc600078e00ff */
[----:B--2---:R-:W-:-:S04]  /*a210*/  IMAD.WIDE.U32 R16, R3, UR4, R16 ;  /* 0x0000000403107c25 */ /* 0x004fc8000f8e0010 */
[----:B------:R-:W-:Y:S01]  /*a220*/  IMAD R3, R3, UR5, RZ ;  /* 0x0000000503037c24 */ /* 0x000fe2000f8e02ff */
[----:B------:R-:W-:Y:S02]  /*a230*/  ULDC.64 UR4, c[0x0][0x650] ;  /* 0x0001940000047ab9 */ /* 0x000fe40000000a00 */
[----:B------:R-:W-:Y:S01]  /*a240*/  ISETP.GE.U32.AND P0, PT, R16, UR4, PT ;  /* 0x0000000410007c0c */ /* 0x000fe2000bf06070 */
[--C-:B------:R-:W-:Y:S01]  /*a250*/  IMAD.IADD R17, R17, 0x1, R3.reuse ;  /* 0x0000000111117824 */ /* 0x100fe200078e0203 */
[----:B------:R-:W-:-:S04]  /*a260*/  PRMT R3, RZ, 0x7610, R3 ;  /* 0x00007610ff037816 */ /* 0x000fc80000000003 */
[----:B------:R-:W-:-:S13]  /*a270*/  ISETP.GE.U32.AND.EX P0, PT, R17, UR5, PT, P0 ;  /* 0x0000000511007c0c */ /* 0x000fda000bf06100 */
[----:B------:R-:W-:Y:S05]  /*a280*/  @P0 BRA `(.L_x_262) ;  /* 0x0000000400640947 */ /* 0x000fea0003800000 */
[----:B0-----:R-:W0:Y:S01]  /*a290*/  S2R R12, SR_CTAID.X ;  /* 0x00000000000c7919 */ /* 0x001e220000002500 */
[----:B-1--4-:R-:W1:Y:S01]  /*a2a0*/  LDC.64 R10, c[0x0][0x628] ;  /* 0x00018a00ff0a7b82 */ /* 0x012e620000000a00 */
[----:B------:R-:W-:Y:S01]  /*a2b0*/  ULDC UR4, c[0x0][0x150] ;  /* 0x0000540000047ab9 */ /* 0x000fe20000000800 */
[----:B---3--:R-:W-:Y:S01]  /*a2c0*/  IMAD.MOV.U32 R8, RZ, RZ, R16 ;  /* 0x000000ffff087224 */ /* 0x008fe200078e0010 */
[----:B------:R-:W2:Y:S01]  /*a2d0*/  S2R R24, SR_CTAID.Y ;  /* 0x0000000000187919 */ /* 0x000ea20000002600 */
[----:B------:R-:W-:-:S04]  /*a2e0*/  IMAD.MOV.U32 R9, RZ, RZ, R17 ;  /* 0x000000ffff097224 */ /* 0x000fc800078e0011 */
[----:B------:R-:W3:Y:S08]  /*a2f0*/  LDC R21, c[0x0][0x144] ;  /* 0x00005100ff157b82 */ /* 0x000ef00000000800 */
[----:B------:R-:W4:Y:S08]  /*a300*/  LDC R0, c[0x0][0x630] ;  /* 0x00018c00ff007b82 */ /* 0x000f300000000800 */
[----:B------:R-:W2:Y:S01]  /*a310*/  LDC.64 R14, c[0x0][0x620] ;  /* 0x00018800ff0e7b82 */ /* 0x000ea20000000a00 */
[----:B-1----:R-:W-:-:S04]  /*a320*/  ISETP.NE.U32.AND P0, PT, R10, RZ, PT ;  /* 0x000000ff0a00720c */ /* 0x002fc80003f05070 */
[----:B------:R-:W-:Y:S02]  /*a330*/  ISETP.NE.AND.EX P0, PT, R11, RZ, PT, P0 ;  /* 0x000000ff0b00720c */ /* 0x000fe40003f05300 */
[----:B0-----:R-:W-:-:S05]  /*a340*/  I2FP.F32.U32 R3, R12 ;  /* 0x0000000c00037245 */ /* 0x001fca0000201000 */
[----:B------:R-:W-:-:S04]  /*a350*/  FMUL R3, R3, UR4 ;  /* 0x0000000403037c20 */ /* 0x000fc80008400000 */
[----:B------:R0:W1:Y:S02]  /*a360*/  F2I.U32.TRUNC.NTZ R20, R3 ;  /* 0x0000000300147305 */ /* 0x000064000020f000 */
[----:B---34-:R-:W-:Y:S05]  /*a370*/  @!P0 BRA `(.L_x_263) ;  /* 0x0000000000288947 */ /* 0x018fea0003800000 */
[----:B0-----:R-:W0:Y:S02]  /*a380*/  LDC R3, c[0x0][0x634] ;  /* 0x00018d00ff037b82 */ /* 0x001e240000000800 */
        /* <DEDUP_REMOVED lines=9> */
.L_x_263:
[----:B------:R-:W3:Y:S01]  /*a420*/  LDC.64 R28, c[0x0][0x640] ;  /* 0x00019000ff1c7b82 */ /* 0x000ee20000000a00 */
[-CC-:B------:R-:W-:Y:S01]  /*a430*/  SHF.R.U64 R23, R8, R0.reuse, R9.reuse ;  /* 0x0000000008177219 */ /* 0x180fe20000001209 */
[----:B-1----:R-:W-:Y:S01]  /*a440*/  IMAD.MOV R20, RZ, RZ, -R20 ;  /* 0x000000ffff147224 */ /* 0x002fe200078e0a14 */
[----:B------:R-:W-:Y:S01]  /*a450*/  SHF.R.U32.HI R0, RZ, R0, R9 ;  /* 0x00000000ff007219 */ /* 0x000fe20000011609 */
[----:B------:R-:W-:Y:S01]  /*a460*/  ULDC UR4, c[0x0][0x154] ;  /* 0x0000550000047ab9 */ /* 0x000fe20000000800 */
[----:B0-----:R-:W-:Y:S01]  /*a470*/  IADD3 R3, P0, RZ, -R23, RZ ;  /* 0x80000017ff037210 */ /* 0x001fe20007f1e0ff */
[----:B------:R-:W-:Y:S02]  /*a480*/  IMAD R21, R21, R20, R12 ;  /* 0x0000001415157224 */ /* 0x000fe400078e020c */
[----:B------:R-:W0:Y:S01]  /*a490*/  LDC R6, c[0x0][0x618] ;  /* 0x00018600ff067b82 */ /* 0x000e220000000800 */
[----:B------:R-:W-:Y:S02]  /*a4a0*/  IMAD.MOV.U32 R7, RZ, RZ, 0x1 ;  /* 0x00000001ff077424 */ /* 0x000fe400078e00ff */
[----:B------:R-:W-:-:S04]  /*a4b0*/  IMAD.X R5, RZ, RZ, ~R0, P0 ;  /* 0x000000ffff057224 */ /* 0x000fc800000e0e00 */
[-C--:B--2---:R-:W-:Y:S01]  /*a4c0*/  IMAD R0, R5, R14.reuse, RZ ;  /* 0x0000000e05007224 */ /* 0x084fe200078e02ff */
[----:B------:R-:W1:Y:S01]  /*a4d0*/  LDC R8, c[0x0][0x608] ;  /* 0x00018200ff087b82 */ /* 0x000e620000000800 */
[----:B------:R-:W-:-:S04]  /*a4e0*/  IMAD.WIDE.U32 R4, R3, R14, R16 ;  /* 0x0000000e03047225 */ /* 0x000fc800078e0010 */
[----:B------:R-:W-:Y:S01]  /*a4f0*/  IMAD R3, R3, R15, R0 ;  /* 0x0000000f03037224 */ /* 0x000fe200078e0200 */
[----:B------:R-:W-:Y:S02]  /*a500*/  I2FP.F32.U32 R0, R24 ;  /* 0x0000001800007245 */ /* 0x000fe40000201000 */
[----:B------:R-:W2:Y:S01]  /*a510*/  LDC R26, c[0x0][0x658] ;  /* 0x00019600ff1a7b82 */ /* 0x000ea20000000800 */
[----:B------:R-:W-:Y:S01]  /*a520*/  IMAD.IADD R3, R5, 0x1, R3 ;  /* 0x0000000105037824 */ /* 0x000fe200078e0203 */
[----:B---3--:R-:W-:Y:S01]  /*a530*/  ISETP.NE.U32.AND P0, PT, R28, RZ, PT ;  /* 0x000000ff1c00720c */ /* 0x008fe20003f05070 */
[----:B------:R-:W-:Y:S01]  /*a540*/  FMUL R0, R0, UR4 ;  /* 0x0000000400007c20 */ /* 0x000fe20008400000 */
[----:B------:R-:W-:Y:S02]  /*a550*/  IMAD.MOV.U32 R5, RZ, RZ, -0x1 ;  /* 0xffffffffff057424 */ /* 0x000fe400078e00ff */
[----:B------:R-:W-:Y:S01]  /*a560*/  ISETP.NE.AND.EX P0, PT, R29, RZ, PT, P0 ;  /* 0x000000ff1d00720c */ /* 0x000fe20003f05300 */
[----:B------:R3:W4:Y:S01]  /*a570*/  F2I.U32.TRUNC.NTZ R13, R0 ;  /* 0x00000000000d7305 */ /* 0x000722000020f000 */
[----:B------:R-:W3:Y:S01]  /*a580*/  LDC R15, c[0x0][0x148] ;  /* 0x00005200ff0f7b82 */ /* 0x000ee20000000800 */
[----:B0-----:R-:W-:-:S02]  /*a590*/  SHF.R.U64 R12, R4, R6, R3 ;  /* 0x00000006040c7219 */ /* 0x001fc40000001203 */
[----:B------:R-:W-:-:S05]  /*a5a0*/  SHF.R.U32.HI R3, RZ, R6, R3 ;  /* 0x00000006ff037219 */ /* 0x000fca0000011603 */
[----:B------:R-:W0:Y:S01]  /*a5b0*/  LDC R20, c[0x0][0x600] ;  /* 0x00018000ff147b82 */ /* 0x000e220000000800 */
[-CC-:B-1----:R-:W-:Y:S02]  /*a5c0*/  SHF.R.U64 R10, R12, R8.reuse, R3.reuse ;  /* 0x000000080c0a7219 */ /* 0x182fe40000001203 */
[----:B------:R-:W-:-:S05]  /*a5d0*/  SHF.R.U32.HI R3, RZ, R8, R3 ;  /* 0x00000008ff037219 */ /* 0x000fca0000011603 */
[----:B------:R-:W1:Y:S01]  /*a5e0*/  LDC R27, c[0x0][0x648] ;  /* 0x00019200ff1b7b82 */ /* 0x000e620000000800 */
[-C--:B--2---:R-:W-:Y:S02]  /*a5f0*/  SHF.L.U32 R4, R5, R26.reuse, RZ ;  /* 0x0000001a05047219 */ /* 0x084fe400000006ff */
[-CC-:B------:R-:W-:Y:S02]  /*a600*/  SHF.R.U64 R14, R10, R26.reuse, R3.reuse ;  /* 0x0000001a0a0e7219 */ /* 0x180fe40000001203 */
[----:B------:R-:W-:Y:S02]  /*a610*/  SHF.R.U32.HI R5, RZ, R26, R3 ;  /* 0x0000001aff057219 */ /* 0x000fe40000011603 */
[----:B------:R-:W-:Y:S01]  /*a620*/  LOP3.LUT R25, RZ, R4, RZ, 0x33, !PT ;  /* 0x00000004ff197212 */ /* 0x000fe200078e33ff */
[----:B------:R-:W2:Y:S01]  /*a630*/  LDC R30, c[0x0][0x638] ;  /* 0x00018e00ff1e7b82 */ /* 0x000ea20000000800 */
[----:B------:R-:W-:Y:S01]  /*a640*/  SHF.L.U32 R26, R7, R26, RZ ;  /* 0x0000001a071a7219 */ /* 0x000fe200000006ff */
[----:B------:R-:W-:-:S06]  /*a650*/  IMAD.MOV.U32 R4, RZ, RZ, R14 ;  /* 0x000000ffff047224 */ /* 0x000fcc00078e000e */
[----:B------:R-:W0:Y:S01]  /*a660*/  LDC R31, c[0x0][0x610] ;  /* 0x00018400ff1f7b82 */ /* 0x000e220000000800 */
[----:B----4-:R-:W-:Y:S05]  /*a670*/  @!P0 BRA `(.L_x_264) ;  /* 0x0000000000288947 */ /* 0x010fea0003800000 */
[----:B------:R-:W4:Y:S02]  /*a680*/  LDC R3, c[0x0][0x64c] ;  /* 0x00019300ff037b82 */ /* 0x000f240000000800 */
[----:B----4-:R-:W-:-:S05]  /*a690*/  IADD3 R3, P0, R14, R3, RZ ;  /* 0x000000030e037210 */ /* 0x010fca0007f1e0ff */
        /* <DEDUP_REMOVED lines=8> */
.L_x_264:
[----:B------:R-:W-:Y:S01]  /*a720*/  ISETP.NE.AND P0, PT, R2, 0x1, PT ;  /* 0x000000010200780c */ /* 0x000fe20003f05270 */
[----:B0-----:R-:W-:Y:S01]  /*a730*/  VIADD R7, R20, 0xffffffff ;  /* 0xffffffff14077836 */ /* 0x001fe20000000000 */
[----:B-1-3--:R-:W-:Y:S01]  /*a740*/  SHF.R.U64 R0, R4, R27, R5 ;  /* 0x0000001b04007219 */ /* 0x00afe20000001205 */
[----:B------:R-:W-:Y:S01]  /*a750*/  IMAD.MOV.U32 R4, RZ, RZ, 0x1 ;  /* 0x00000001ff047424 */ /* 0x000fe200078e00ff */
[----:B------:R-:W-:Y:S02]  /*a760*/  IADD3 R13, -R13, RZ, RZ ;  /* 0x000000ff0d0d7210 */ /* 0x000fe40007ffe1ff */
[----:B------:R-:W-:Y:S01]  /*a770*/  LOP3.LUT R5, R10, R25, RZ, 0xc0, !PT ;  /* 0x000000190a057212 */ /* 0x000fe200078ec0ff */
[----:B------:R-:W-:Y:S01]  /*a780*/  IMAD.MOV R3, RZ, RZ, -R0 ;  /* 0x000000ffff037224 */ /* 0x000fe200078e0a00 */
[----:B------:R-:W-:-:S03]  /*a790*/  LOP3.LUT R12, R12, R7, RZ, 0xc0, !PT ;  /* 0x000000070c0c7212 */ /* 0x000fc600078ec0ff */
[----:B------:R-:W-:Y:S02]  /*a7a0*/  IMAD R0, R26, R0, R5 ;  /* 0x000000001a007224 */ /* 0x000fe400078e0205 */
[----:B------:R-:W-:Y:S02]  /*a7b0*/  @P0 IMAD R21, R15, R13, R24 ;  /* 0x0000000d0f150224 */ /* 0x000fe400078e0218 */
[----:B--2---:R-:W-:Y:S02]  /*a7c0*/  IMAD R3, R3, R30, R14 ;  /* 0x0000001e03037224 */ /* 0x004fe400078e020e */
[----:B------:R-:W-:Y:S02]  /*a7d0*/  IMAD R0, R0, R31, R21 ;  /* 0x0000001f00007224 */ /* 0x000fe400078e0215 */
[----:B------:R-:W-:Y:S01]  /*a7e0*/  IMAD R5, R3, R20, R12 ;  /* 0x0000001403057224 */ /* 0x000fe200078e020c */
[----:B------:R-:W-:-:S04]  /*a7f0*/  PRMT R3, R4, 0x7610, R3 ;  /* 0x0000761004037816 */ /* 0x000fc80000000003 */
[----:B------:R-:W-:Y:S02]  /*a800*/  SEL R147, R5, R0, !P0 ;  /* 0x0000000005937207 */ /* 0x000fe40004000000 */
[----:B------:R-:W-:-:S07]  /*a810*/  SEL R0, R0, R5, !P0 ;  /* 0x0000000500007207 */ /* 0x000fce0004000000 */
.L_x_262:
[----:B------:R-:W-:Y:S01]  /*a820*/  LOP3.LUT P0, RZ, R3, 0xff, RZ, 0xc0, !PT ;  /* 0x000000ff03ff7812 */ /* 0x000fe2000780c0ff */
[----:B------:R-:W-:-:S12]  /*a830*/  IMAD.MOV.U32 R146, RZ, RZ, R0 ;  /* 0x000000ffff927224 */ /* 0x000fd800078e0000 */
[----:B------:R-:W-:Y:S05]  /*a840*/  @P0 BRA `(.L_x_265) ;  /* 0xffffff68001c0947 */ /* 0x000fea000383ffff */
[----:B------:R-:W-:Y:S05]  /*a850*/  EXIT ;  /* 0x000000000000794d */ /* 0x000fea0003800000 */
.L_x_4:
[----:B0-----:R-:W-:Y:S01]  /*a860*/  ULDC.64 UR4, c[0x0][0x650] ;  /* 0x0001940000047ab9 */ /* 0x001fe20000000a00 */
        /* <DEDUP_REMOVED lines=25> */
.L_x_267:
[--C-:B------:R-:W-:Y:S01]  /*aa00*/  SHF.R.U64 R12, R10, R14, R11.reuse ;  /* 0x0000000e0a0c7219 */ /* 0x100fe2000000120b */
[----:B------:R-:W0:Y:S01]  /*aa10*/  LDC R22, c[0x0][0x618] ;  /* 0x00018600ff167b82 */ /* 0x000e220000000800 */
[----:B------:R-:W-:Y:S01]  /*aa20*/  I2FP.F32.U32 R6, R4 ;  /* 0x0000000400067245 */ /* 0x000fe20000201000 */
[----:B------:R-:W-:Y:S01]  /*aa30*/  ULDC UR4, c[0x0][0x150] ;  /* 0x0000540000047ab9 */ /* 0x000fe20000000800 */
[----:B------:R-:W-:Y:S02]  /*aa40*/  SHF.R.U32.HI R5, RZ, R14, R11 ;  /* 0x0000000eff057219 */ /* 0x000fe4000001160b */
[----:B------:R-:W-:Y:S01]  /*aa50*/  IADD3 R9, P0, RZ, -R12, RZ ;  /* 0x8000000cff097210 */ /* 0x000fe20007f1e0ff */
[----:B------:R-:W-:Y:S01]  /*aa60*/  FMUL R11, R6, UR4 ;  /* 0x00000004060b7c20 */ /* 0x000fe20008400000 */
[----:B------:R-:W-:Y:S01]  /*aa70*/  ULDC UR4, c[0x0][0x154] ;  /* 0x0000550000047ab9 */ /* 0x000fe20000000800 */
[----:B------:R-:W1:Y:S02]  /*aa80*/  LDC.64 R24, c[0x0][0x640] ;  /* 0x00019000ff187b82 */ /* 0x000e640000000a00 */
[----:B------:R-:W-:-:S02]  /*aa90*/  IMAD.X R5, RZ, RZ, ~R5, P0 ;  /* 0x000000ffff057224 */ /* 0x000fc400000e0e05 */
[----:B------:R-:W2:Y:S01]  /*aaa0*/  F2I.U32.TRUNC.NTZ R11, R11 ;  /* 0x0000000b000b7305 */ /* 0x000ea2000020f000 */
[----:B------:R-:W-:-:S03]  /*aab0*/  IMAD.WIDE.U32 R6, R9, R20, R16 ;  /* 0x0000001409067225 */ /* 0x000fc600078e0010 */
[----:B------:R-:W3:Y:S01]  /*aac0*/  LDC R13, c[0x0][0x144] ;  /* 0x00005100ff0d7b82 */ /* 0x000ee20000000800 */
[----:B------:R-:W-:-:S04]  /*aad0*/  IMAD R8, R5, R20, RZ ;  /* 0x0000001405087224 */ /* 0x000fc800078e02ff */
[----:B------:R-:W-:Y:S02]  /*aae0*/  IMAD R5, R9, R21, R8 ;  /* 0x0000001509057224 */ /* 0x000fe400078e0208 */
[----:B------:R-:W-:Y:S01]  /*aaf0*/  IMAD.MOV.U32 R8, RZ, RZ, -0x1 ;  /* 0xffffffffff087424 */ /* 0x000fe200078e00ff */
[----:B------:R-:W4:Y:S01]  /*ab00*/  LDC R14, c[0x0][0x608] ;  /* 0x00018200ff0e7b82 */ /* 0x000f220000000800 */
[----:B------:R-:W-:Y:S01]  /*ab10*/  IMAD.IADD R5, R7, 0x1, R5 ;  /* 0x0000000107057824 */ /* 0x000fe200078e0205 */
[----:B------:R-:W-:-:S04]  /*ab20*/  I2FP.F32.U32 R7, R3 ;  /* 0x0000000300077245 */ /* 0x000fc80000201000 */
[-C--:B0-----:R-:W-:Y:S01]  /*ab30*/  SHF.R.U64 R10, R6, R22.reuse, R5 ;  /* 0x00000016060a7219 */ /* 0x081fe20000001205 */
[----:B--2---:R-:W-:Y:S01]  /*ab40*/  IMAD.MOV R6, RZ, RZ, -R11 ;  /* 0x000000ffff067224 */ /* 0x004fe200078e0a0b */
[----:B------:R-:W0:Y:S01]  /*ab50*/  LDC R9, c[0x0][0x658] ;  /* 0x00019600ff097b82 */ /* 0x000e220000000800 */
[----:B-1----:R-:W-:Y:S01]  /*ab60*/  ISETP.NE.U32.AND P0, PT, R24, RZ, PT ;  /* 0x000000ff1800720c */ /* 0x002fe20003f05070 */
[----:B------:R-:W-:Y:S01]  /*ab70*/  FMUL R7, R7, UR4 ;  /* 0x0000000407077c20 */ /* 0x000fe20008400000 */
[----:B------:R-:W-:Y:S02]  /*ab80*/  SHF.R.U32.HI R5, RZ, R22, R5 ;  /* 0x00000016ff057219 */ /* 0x000fe40000011605 */
[----:B------:R-:W-:-:S03]  /*ab90*/  ISETP.NE.AND.EX P0, PT, R25, RZ, PT, P0 ;  /* 0x000000ff1900720c */ /* 0x000fc60003f05300 */
[----:B------:R-:W1:Y:S01]  /*aba0*/  LDC R20, c[0x0][0x148] ;  /* 0x00005200ff147b82 */ /* 0x000e620000000800 */
[----:B---3--:R-:W-:Y:S02]  /*abb0*/  IMAD R23, R13, R6, R4 ;  /* 0x000000060d177224 */ /* 0x008fe400078e0204 */
[----:B------:R-:W-:-:S05]  /*abc0*/  IMAD.MOV.U32 R6, RZ, RZ, 0x1 ;  /* 0x00000001ff067424 */ /* 0x000fca00078e00ff */
[----:B------:R-:W2:Y:S01]  /*abd0*/  LDC R21, c[0x0][0x600] ;  /* 0x00018000ff157b82 */ /* 0x000ea20000000800 */
[-CC-:B----4-:R-:W-:Y:S02]  /*abe0*/  SHF.R.U64 R13, R10, R14.reuse, R5.reuse ;  /* 0x0000000e0a0d7219 */ /* 0x190fe40000001205 */
[----:B------:R-:W-:Y:S02]  /*abf0*/  SHF.R.U32.HI R4, RZ, R14, R5 ;  /* 0x0000000eff047219 */ /* 0x000fe40000011605 */
[----:B------:R3:W4:Y:S03]  /*ac00*/  F2I.U32.TRUNC.NTZ R14, R7 ;  /* 0x00000007000e7305 */ /* 0x000726000020f000 */
[----:B------:R-:W1:Y:S01]  /*ac10*/  LDC R26, c[0x0][0x648] ;  /* 0x00019200ff1a7b82 */ /* 0x000e620000000800 */
[-C--:B0-----:R-:W-:Y:S02]  /*ac20*/  SHF.R.U64 R15, R13, R9.reuse, R4 ;  /* 0x000000090d0f7219 */ /* 0x081fe40000001204 */
[----:B------:R-:W-:-:S02]  /*ac30*/  SHF.L.U32 R8, R8, R9, RZ ;  /* 0x0000000908087219 */ /* 0x000fc400000006ff */
[-C--:B------:R-:W-:Y:S01]  /*ac40*/  SHF.R.U32.HI R5, RZ, R9.reuse, R4 ;  /* 0x00000009ff057219 */ /* 0x080fe20000011604 */
[----:B------:R-:W-:Y:S01]  /*ac50*/  IMAD.MOV.U32 R4, RZ, RZ, R15 ;  /* 0x000000ffff047224 */ /* 0x000fe200078e000f */
[----:B------:R-:W-:Y:S01]  /*ac60*/  SHF.L.U32 R22, R6, R9, RZ ;  /* 0x0000000906167219 */ /* 0x000fe200000006ff */
[----:B------:R-:W0:Y:S01]  /*ac70*/  LDC R27, c[0x0][0x638] ;  /* 0x00018e00ff1b7b82 */ /* 0x000e220000000800 */
[----:B------:R-:W-:-:S07]  /*ac80*/  LOP3.LUT R28, RZ, R8, RZ, 0x33, !PT ;  /* 0x00000008ff1c7212 */ /* 0x000fce00078e33ff */
        /* <DEDUP_REMOVED lines=12> */
.L_x_268:
[----:B------:R-:W-:Y:S01]  /*ad50*/  ISETP.NE.AND P0, PT, R2, 0x1, PT ;  /* 0x000000010200780c */ /* 0x000fe20003f05270 */
[----:B--2---:R-:W-:Y:S01]  /*ad60*/  VIADD R7, R21, 0xffffffff ;  /* 0xffffffff15077836 */ /* 0x004fe20000000000 */
[----:B-1----:R-:W-:Y:S01]  /*ad70*/  SHF.R.U64 R5, R4, R26, R5 ;  /* 0x0000001a04057219 */ /* 0x002fe20000001205 */
[----:B------:R-:W-:Y:S01]  /*ad80*/  IMAD.MOV R14, RZ, RZ, -R14 ;  /* 0x000000ffff0e7224 */ /* 0x000fe200078e0a0e */
[----:B------:R-:W-:Y:S01]  /*ad90*/  LOP3.LUT R4, R13, R28, RZ, 0xc0, !PT ;  /* 0x0000001c0d047212 */ /* 0x000fe200078ec0ff */
[----:B------:R-:W-:Y:S01]  /*ada0*/  IMAD.MOV.U32 R8, RZ, RZ, R12 ;  /* 0x000000ffff087224 */ /* 0x000fe200078e000c */
[----:B------:R-:W-:Y:S01]  /*adb0*/  LOP3.LUT R10, R10, R7, RZ, 0xc0, !PT ;  /* 0x000000070a0a7212 */ /* 0x000fe200078ec0ff */
[----:B------:R-:W-:Y:S02]  /*adc0*/  IMAD.MOV R6, RZ, RZ, -R5 ;  /* 0x000000ffff067224 */ /* 0x000fe400078e0a05 */
[----:B------:R-:W-:-:S04]  /*add0*/  IMAD R4, R22, R5, R4 ;  /* 0x0000000516047224 */ /* 0x000fc800078e0204 */
[----:B------:R-:W-:Y:S02]  /*ade0*/  @P0 IMAD R23, R20, R14, R3 ;  /* 0x0000000e14170224 */ /* 0x000fe400078e0203 */
[----:B0-----:R-:W-:Y:S02]  /*adf0*/  IMAD R3, R6, R27, R15 ;  /* 0x0000001b06037224 */ /* 0x001fe400078e020f */
[----:B------:R-:W-:Y:S02]  /*ae00*/  IMAD R7, R4, R29, R23 ;  /* 0x0000001d04077224 */ /* 0x000fe400078e0217 */
[----:B------:R-:W-:Y:S02]  /*ae10*/  IMAD R4, R3, R21, R10 ;  /* 0x0000001503047224 */ /* 0x000fe400078e020a */
[----:B------:R-:W-:-:S03]  /*ae20*/  IMAD.MOV.U32 R6, RZ, RZ, 0x1 ;  /* 0x00000001ff067424 */ /* 0x000fc600078e00ff */
[----:B------:R-:W-:Y:S02]  /*ae30*/  SEL R9, R4, R7, !P0 ;  /* 0x0000000704097207 */ /* 0x000fe40004000000 */
[----:B------:R-:W-:-:S07]  /*ae40*/  SEL R7, R7, R4, !P0 ;  /* 0x0000000407077207 */ /* 0x000fce0004000000 */
.L_x_266:
[----:B------:R-:W-:-:S08]  /*ae50*/  NOP ;  /* 0x0000000000007918 */ /* 0x000fd00000000000 */
[----:B------:R-:W0:-:S00]  /*ae60*/  USETMAXREG.DEALLOC.CTAPOOL 0x28 ;  /* 0x00000028000079c8 */ /* 0x000e0000080e0500 */
[----:B0-----:R-:W-:-:S13]  /*ae70*/  ISETP.NE.AND P0, PT, R0, RZ, PT ;  /* 0x000000ff0000720c */ /* 0x001fda0003f05270 */
[----:B------:R-:W-:Y:S05]  /*ae80*/  @P0 EXIT ;  /* 0x000000000000094d */ /* 0x000fea0003800000 */
[----:B------:R-:W-:Y:S01]  /*ae90*/  LOP3.LUT P0, RZ, R6, 0xff, RZ, 0xc0, !PT ;  /* 0x000000ff06ff7812 */ /* 0x000fe2000780c0ff */
[----:B------:R-:W-:Y:S02]  /*aea0*/  IMAD.MOV.U32 R0, RZ, RZ, 0x1 ;  /* 0x00000001ff007424 */ /* 0x000fe400078e00ff */
[----:B------:R-:W-:-:S10]  /*aeb0*/  IMAD.MOV.U32 R12, RZ, RZ, RZ ;  /* 0x000000ffff0c7224 */ /* 0x000fd400078e00ff */
[----:B------:R-:W-:Y:S05]  /*aec0*/  @!P0 BRA `(.L_x_269) ;  /* 0x0000000c00308947 */ /* 0x000fea0003800000 */
[----:B------:R-:W0:Y:S01]  /*aed0*/  LDC R0, c[0x0][0x28c] ;  /* 0x0000a300ff007b82 */ /* 0x000e220000000800 */
[----:B------:R-:W-:Y:S01]  /*aee0*/  ULDC UR5, c[0x0][0x600] ;  /* 0x0001800000057ab9 */ /* 0x000fe20000000800 */
[----:B------:R-:W-:Y:S01]  /*aef0*/  ULDC UR4, c[0x0][0xc] ;  /* 0x0000030000047ab9 */ /* 0x000fe20000000800 */
[----:B------:R-:W-:Y:S01]  /*af00*/  UIADD3 UR16, UR5, -0x1, URZ ;  /* 0xffffffff05107890 */ /* 0x000fe2000fffe03f */
[C---:B------:R-:W-:Y:S01]  /*af10*/  LOP3.LUT P2, RZ, R18.reuse, 0x7f, RZ, 0xc0, !PT ;  /* 0x0000007f12ff7812 */ /* 0x040fe2000784c0ff */
[----:B------:R-:W-:Y:S01]  /*af20*/  ULDC UR6, c[0x0][0x658] ;  /* 0x0001960000067ab9 */ /* 0x000fe20000000800 */
[----:B------:R-:W-:Y:S01]  /*af30*/  ULDC UR5, c[0x0][0x10] ;  /* 0x0000040000057ab9 */ /* 0x000fe20000000800 */
[----:B------:R-:W-:Y:S01]  /*af40*/  UMOV UR7, 0xffffffff ;  /* 0xffffffff00077882 */ /* 0x000fe20000000000 */
[----:B------:R-:W-:Y:S01]  /*af50*/  UMOV UR8, 0x1 ;  /* 0x0000000100087882 */ /* 0x000fe20000000000 */
[----:B------:R-:W-:Y:S01]  /*af60*/  UIMAD.WIDE.U32 UR4, UR4, UR5, URZ ;  /* 0x00000005040472a5 */ /* 0x000fe2000f8e003f */
[----:B------:R-:W-:Y:S01]  /*af70*/  LOP3.LUT P0, RZ, R18, 0x1f, RZ, 0xc0, !PT ;  /* 0x0000001f12ff7812 */ /* 0x000fe2000780c0ff */
[----:B------:R-:W-:Y:S01]  /*af80*/  USHF.L.U32 UR7, UR7, UR6, URZ ;  /* 0x0000000607077299 */ /* 0x000fe2000800063f */
[----:B------:R-:W-:Y:S01]  /*af90*/  BSSY B0, `(.L_x_269) ;  /* 0x00000bf000007945 */ /* 0x000fe20003800000 */
[----:B------:R-:W-:Y:S01]  /*afa0*/  USHF.L.U32 UR18, UR8, UR6, URZ ;  /* 0x0000000608127299 */ /* 0x000fe2000800063f */
[----:B------:R-:W-:Y:S01]  /*afb0*/  IMAD.MOV.U32 R13, RZ, RZ, 0x1 ;  /* 0x00000001ff0d7424 */ /* 0x000fe200078e00ff */
[----:B------:R-:W-:Y:S01]  /*afc0*/  LOP3.LUT R11, R19, 0x2, RZ, 0xfc, !PT ;  /* 0x00000002130b7812 */ /* 0x000fe200078efcff */
[----:B------:R-:W-:Y:S01]  /*afd0*/  ULDC UR6, c[0x0][0x14] ;  /* 0x0000050000067ab9 */ /* 0x000fe20000000800 */
[----:B------:R-:W-:Y:S01]  /*afe0*/  PLOP3.LUT P0, PT, P0, P2, PT, 0x8a, 0x0 ;  /* 0x000000000000781c */ /* 0x000fe20000705172 */
[----:B------:R-:W-:Y:S01]  /*aff0*/  UIMAD.WIDE.U32 UR20, UR4, UR6, URZ ;  /* 0x00000006041472a5 */ /* 0x000fe2000f8e003f */
[----:B------:R-:W-:Y:S01]  /*b000*/  IMAD.MOV.U32 R12, RZ, RZ, RZ ;  /* 0x000000ffff0c7224 */ /* 0x000fe200078e00ff */
[----:B------:R-:W-:-:S02]  /*b010*/  UIMAD UR13, UR5, UR6, URZ ;  /* 0x00000006050d72a4 */ /* 0x000fc4000f8e023f */
[----:B------:R-:W-:Y:S01]  /*b020*/  ULOP3.LUT UR17, URZ, UR7, URZ, 0x33, !UPT ;  /* 0x000000073f117292 */ /* 0x000fe2000f8e333f */
[----:B0-----:R-:W-:Y:S01]  /*b030*/  VIADD R0, R0, 0xf ;  /* 0x0000000f00007836 */ /* 0x001fe20000000000 */
[----:B------:R-:W-:Y:S01]  /*b040*/  UIADD3 UR13, UR21, UR13, URZ ;  /* 0x0000000d150d7290 */ /* 0x000fe2000fffe03f */
[----:B------:R-:W-:-:S03]  /*b050*/  ULDC.64 UR22, c[0x0][0x198] ;  /* 0x0000660000167ab9 */ /* 0x000fc60000000a00 */
[----:B------:R-:W-:-:S04]  /*b060*/  SHF.R.S32.HI R3, RZ, 0x1f, R0 ;  /* 0x0000001fff037819 */ /* 0x000fc80000011400 */
[----:B------:R-:W-:Y:S01]  /*b070*/  LEA.HI R3, R3, R0, RZ, 0x4 ;  /* 0x0000000003037211 */ /* 0x000fe200078f20ff */
[----:B------:R-:W-:-:S03]  /*b080*/  IMAD.MOV.U32 R0, RZ, RZ, 0x1 ;  /* 0x00000001ff007424 */ /* 0x000fc600078e00ff */
[----:B------:R-:W-:-:S05]  /*b090*/  SHF.R.S32.HI R3, RZ, 0x4, R3 ;  /* 0x00000004ff037819 */ /* 0x000fca0000011403 */
[----:B------:R-:W-:-:S07]  /*b0a0*/  VIADD R10, R3, 0x1 ;  /* 0x00000001030a7836 */ /* 0x000fce0000000000 */
.L_x_281:
[----:B------:R-:W-:-:S03]  /*b0b0*/  UMOV UR4, 0xffffffff ;  /* 0xffffffff00047882 */ /* 0x000fc60000000000 */
[----:B------:R-:W-:Y:S05]  /*b0c0*/  BRA.DIV UR4, `(.L_x_270) ;  /* 0x0000001604287947 */ /* 0x000fea000b800000 */
[----:B------:R-:W-:-:S13]  /*b0d0*/  ELECT P6, URZ, PT ;  /* 0x00000000003f782f */ /* 0x000fda00038c0000 */
.L_x_303:
[----:B------:R-:W0:Y:S01]  /*b0e0*/  LDC R4, c[0x0][0x28c] ;  /* 0x0000a300ff047b82 */ /* 0x000e220000000800 */
[----:B------:R-:W-:Y:S01]  /*b0f0*/  BSSY B1, `(.L_x_271) ;  /* 0x0000037000017945 */ /* 0x000fe20003800000 */
[----:B0-----:R-:W-:-:S13]  /*b100*/  ISETP.LT.OR P6, PT, R4, 0x1, !P6 ;  /* 0x000000010400780c */ /* 0x001fda00077c1670 */
[----:B------:R-:W-:Y:S05]  /*b110*/  @P6 BRA `(.L_x_272) ;  /* 0x0000000000d06947 */ /* 0x000fea0003800000 */
[----:B------:R-:W-:Y:S02]  /*b120*/  IMAD R15, R9, 0x50, RZ ;  /* 0x00000050090f7824 */ /* 0x000fe400078e02ff */
[----:B------:R-:W-:Y:S02]  /*b130*/  IMAD R18, R7, 0x180, RZ ;  /* 0x0000018007127824 */ /* 0x000fe400078e02ff */
[----:B------:R-:W-:Y:S02]  /*b140*/  IMAD.MOV.U32 R20, RZ, RZ, RZ ;  /* 0x000000ffff147224 */ /* 0x000fe400078e00ff */
[----:B------:R-:W-:Y:S02]  /*b150*/  IMAD.MOV.U32 R4, RZ, RZ, R10 ;  /* 0x000000ffff047224 */ /* 0x000fe400078e000a */
[----:B------:R-:W-:Y:S02]  /*b160*/  IMAD.MOV.U32 R5, RZ, RZ, R0 ;  /* 0x000000ffff057224 */ /* 0x000fe400078e0000 */
[----:B------:R-:W-:-:S07]  /*b170*/  IMAD.MOV.U32 R6, RZ, RZ, R12 ;  /* 0x000000ffff067224 */ /* 0x000fce00078e000c */
.L_x_276:
[----:B------:R-:W0:Y:S01]  /*b180*/  S2R R14, SR_CgaCtaId ;  /* 0x00000000000e7919 */ /* 0x000e220000008800 */
[----:B------:R-:W-:Y:S01]  /*b190*/  MOV R7, 0x400 ;  /* 0x0000040000077802 */ /* 0x000fe20000000f00 */
[----:B------:R-:W1:Y:S03]  /*b1a0*/  @!P2 LDC R9, c[0x0][0x500] ;  /* 0x00014000ff09ab82 */ /* 0x000e660000000800 */
[----:B0-----:R-:W-:Y:S02]  /*b1b0*/  LEA R21, R14, R7, 0x18 ;  /* 0x000000070e157211 */ /* 0x001fe400078ec0ff */
[----:B------:R-:W-:-:S03]  /*b1c0*/  SHF.L.U32 R7, R5, 0x1f, RZ ;  /* 0x0000001f05077819 */ /* 0x000fc600000006ff */
[----:B------:R-:W-:-:S04]  /*b1d0*/  IMAD R14, R6, 0x8, R21 ;  /* 0x00000008060e7824 */ /* 0x000fc800078e0215 */
[----:B------:R-:W0:Y:S02]  /*b1e0*/  SYNCS.PHASECHK.TRANS64.TRYWAIT P1, [R14+URZ+0x78], R7 ;  /* 0x000078070e0075a7 */ /* 0x000e24000802017f */
[----:B01----:R-:W-:Y:S05]  /*b1f0*/  @!P1 BRA `(.L_x_273) ;  /* 0x0000001000fc9947 */ /* 0x003fea0003800000 */
.L_x_304:
[----:B0-----:R-:W-:Y:S01]  /*b200*/  PRMT R7, R11, 0x9910, RZ ;  /* 0x000099100b077816 */ /* 0x001fe200000000ff */
[----:B------:R0:W-:Y:S03]  /*b210*/  @!P2 SYNCS.ARRIVE.TRANS64 RZ, [R14+URZ], R9 ;  /* 0x000000090effa9a7 */ /* 0x0001e6000800003f */
[----:B------:R-:W-:-:S13]  /*b220*/  ISETP.NE.AND P1, PT, R7, 0x2, PT ;  /* 0x000000020700780c */ /* 0x000fda0003f25270 */
[----:B0-----:R-:W-:Y:S05]  /*b230*/  @P1 BRA `(.L_x_274) ;  /* 0x0000000000041947 */ /* 0x001fea0003800000 */
[----:B------:R-:W-:Y:S01]  /*b240*/  BPT.TRAP 0x1 ;  /* 0x000000040000795c */ /* 0x000fe20000300000 */
.L_x_274:
[----:B------:R-:W-:Y:S05]  /*b250*/  @P0 BRA `(.L_x_275) ;  /* 0x0000000000040947 */ /* 0x000fea0003800000 */
[----:B------:R-:W-:Y:S01]  /*b260*/  BPT.TRAP 0x1 ;  /* 0x000000040000795c */ /* 0x000fe20000300000 */
.L_x_275:
[--C-:B------:R-:W-:Y:S01]  /*b270*/  IMAD R7, R6, 0x3000, R21.reuse ;  /* 0x0000300006077824 */ /* 0x100fe200078e0215 */
[----:B------:R-:W-:Y:S01]  /*b280*/  R2UR UR9, R14 ;  /* 0x000000000e0972ca */ /* 0x000fe200000e0000 */
[----:B------:R-:W-:Y:S01]  /*b290*/  IMAD R21, R6, 0xa00, R21 ;  /* 0x00000a0006157824 */ /* 0x000fe200078e0215 */
[----:B------:R-:W-:Y:S01]  /*b2a0*/  UIADD3 UR4, UP0, UR22, 0xf0, URZ ;  /* 0x000000f016047890 */ /* 0x000fe2000ff1e03f */
[----:B------:R-:W-:Y:S01]  /*b2b0*/  VIADD R4, R4, 0xffffffff ;  /* 0xffffffff04047836 */ /* 0x000fe20000000000 */
[----:B------:R-:W-:Y:S01]  /*b2c0*/  R2UR UR5, R7 ;  /* 0x00000000070572ca */ /* 0x000fe200000e0000 */
[----:B------:R-:W-:Y:S01]  /*b2d0*/  UIADD3 UR24, UP1, UR22, 0x1f0, URZ ;  /* 0x000001f016187890 */ /* 0x000fe2000ff3e03f */
[----:B------:R-:W-:Y:S01]  /*b2e0*/  R2UR UR8, R21 ;  /* 0x00000000150872ca */ /* 0x000fe200000e0000 */
[----:B------:R-:W-:Y:S01]  /*b2f0*/  VIADD R6, R6, 0x1 ;  /* 0x0000000106067836 */ /* 0x000fe20000000000 */
[----:B------:R-:W-:Y:S01]  /*b300*/  R2UR UR11, R18 ;  /* 0x00000000120b72ca */ /* 0x000fe200000e0000 */
[----:B------:R-:W-:Y:S01]  /*b310*/  UIADD3.X UR25, URZ, UR23, URZ, UP1, !UPT ;  /* 0x000000173f197290 */ /* 0x000fe20008ffe43f */
[----:B------:R-:W-:Y:S01]  /*b320*/  R2UR UR10, R20 ;  /* 0x00000000140a72ca */ /* 0x000fe200000e0000 */
[----:B------:R-:W-:Y:S01]  /*b330*/  UMOV UR6, 0x0 ;  /* 0x0000000000067882 */ /* 0x000fe20000000000 */
[----:B------:R-:W-:Y:S01]  /*b340*/  R2UR UR12, R8 ;  /* 0x00000000080c72ca */ /* 0x000fe200000e0000 */
[----:B------:R-:W-:Y:S01]  /*b350*/  UMOV UR7, 0x10000000 ;  /* 0x1000000000077882 */ /* 0x000fe20000000000 */
[----:B------:R-:W-:Y:S01]  /*b360*/  R2UR UR19, R15 ;  /* 0x000000000f1372ca */ /* 0x000fe200000e0000 */
[----:B------:R-:W-:Y:S01]  /*b370*/  VIADD R20, R20, 0x10 ;  /* 0x0000001014147836 */ /* 0x000fe20000000000 */
[----:B------:R-:W-:Y:S01]  /*b380*/  ISETP.GT.AND P3, PT, R4, 0x1, PT ;  /* 0x000000010400780c */ /* 0x000fe20003f64270 */
[----:B------:R-:W-:Y:S01]  /*b390*/  UIADD3 UR14, UR5, 0x200, URZ ;  /* 0x00000200050e7890 */ /* 0x000fe2000fffe03f */
[----:B------:R-:W-:Y:S01]  /*b3a0*/  ISETP.NE.AND P1, PT, R6, 0xf, PT ;  /* 0x0000000f0600780c */ /* 0x000fe20003f25270 */
[----:B------:R-:W-:-:S02]  /*b3b0*/  UIADD3.X UR5, URZ, UR23, URZ, UP0, !UPT ;  /* 0x000000173f057290 */ /* 0x000fc400087fe43f */
[----:B------:R-:W-:Y:S01]  /*b3c0*/  UIADD3 UR15, UR8, 0x2d200, URZ ;  /* 0x0002d200080f7890 */ /* 0x000fe2000fffe03f */
[----:B------:R-:W-:Y:S02]  /*b3d0*/  SEL R14, RZ, 0x1, P1 ;  /* 0x00000001ff0e7807 */ /* 0x000fe40000800000 */
[----:B------:R-:W-:Y:S01]  /*b3e0*/  UMOV UR8, UR14 ;  /* 0x0000000e00087c82 */ /* 0x000fe20008000000 */
[----:B------:R-:W-:Y:S02]  /*b3f0*/  SEL R6, R6, RZ, P1 ;  /* 0x000000ff06067207 */ /* 0x000fe40000800000 */
[----:B------:R-:W-:Y:S01]  /*b400*/  LOP3.LUT R5, R5, R14, RZ, 0x3c, !PT ;  /* 0x0000000e05057212 */ /* 0x000fe200078e3cff */
[----:B------:R0:W-:Y:S02]  /*b410*/  UTMALDG.3D [UR8], [UR4], desc[UR6] ;  /* 0x00000608040075b4 */ /* 0x0001e40008011000 */
[----:B0-----:R-:W-:Y:S01]  /*b420*/  UMOV UR8, UR15 ;  /* 0x0000000f00087c82 */ /* 0x001fe20008000000 */
[----:B------:R-:W-:-:S02]  /*b430*/  UMOV UR11, UR19 ;  /* 0x00000013000b7c82 */ /* 0x000fc40008000000 */
[----:B------:R0:W-:Y:S02]  /*b440*/  UTMALDG.3D [UR8], [UR24], desc[UR6] ;  /* 0x00000608180075b4 */ /* 0x0001e40008011000 */
[----:B0-----:R-:W-:Y:S05]  /*b450*/  @P3 BRA `(.L_x_276) ;  /* 0xfffffffc00483947 */ /* 0x001fea000383ffff */
.L_x_272:
[----:B------:R-:W-:Y:S05]  /*b460*/  BSYNC B1 ;  /* 0x0000000000017941 */ /* 0x000fea0003800000 */
.L_x_271:
[----:B------:R-:W-:Y:S01]  /*b470*/  LOP3.LUT P3, RZ, R13, 0xff, RZ, 0xc0, !PT ;  /* 0x000000ff0dff7812 */ /* 0x000fe2000786c0ff */
[----:B------:R-:W-:Y:S01]  /*b480*/  IMAD.IADD R12, R3, 0x1, R12 ;  /* 0x00000001030c7824 */ /* 0x000fe200078e020c */
[----:B------:R-:W-:Y:S01]  /*b490*/  IADD3 R16, P4, R16, UR20, RZ ;  /* 0x0000001410107c10 */ /* 0x000fe2000ff9e0ff */
[----:B------:R-:W-:Y:S01]  /*b4a0*/  ULDC.64 UR4, c[0x0][0x650] ;  /* 0x0001940000047ab9 */ /* 0x000fe20000000a00 */
[----:B------:R-:W-:Y:S01]  /*b4b0*/  BSSY B1, `(.L_x_277) ;  /* 0x000006a000017945 */ /* 0x000fe20003800000 */
[----:B------:R-:W-:Y:S01]  /*b4c0*/  IMAD.MOV.U32 R9, RZ, RZ, -0x1 ;  /* 0xffffffffff097424 */ /* 0x000fe200078e00ff */
[----:B------:R-:W-:Y:S01]  /*b4d0*/  ISETP.GT.U32.AND P1, PT, R12, 0xe, PT ;  /* 0x0000000e0c00780c */ /* 0x000fe20003f24070 */
[----:B------:R-:W-:Y:S01]  /*b4e0*/  IMAD.MOV.U32 R8, RZ, RZ, -0x1 ;  /* 0xffffffffff087424 */ /* 0x000fe200078e00ff */
[----:B------:R-:W-:Y:S02]  /*b4f0*/  IADD3.X R17, R17, UR13, RZ, P4, !PT ;  /* 0x0000000d11117c10 */ /* 0x000fe4000a7fe4ff */
[----:B------:R-:W-:-:S02]  /*b500*/  ISETP.LT.U32.AND P1, PT, R3, 0xf, P1 ;  /* 0x0000000f0300780c */ /* 0x000fc40000f21070 */
[----:B------:R-:W-:Y:S01]  /*b510*/  PRMT R13, RZ, 0x7610, R13 ;  /* 0x00007610ff0d7816 */ /* 0x000fe2000000000d */
[----:B------:R-:W0:Y:S01]  /*b520*/  @P3 S2R R5, SR_CgaCtaId ;  /* 0x0000000000053919 */ /* 0x000e220000008800 */
[----:B------:R-:W-:-:S04]  /*b530*/  @P3 MOV R4, 0x400 ;  /* 0x0000040000043802 */ /* 0x000fc80000000f00 */
[----:B0-----:R-:W-:Y:S01]  /*b540*/  @P3 LEA R6, R5, R4, 0x18 ;  /* 0x0000000405063211 */ /* 0x001fe200078ec0ff */
[----:B------:R-:W-:-:S03]  /*b550*/  IMAD.WIDE.U32 R4, R12, -0x77777777, RZ ;  /* 0x888888890c047825 */ /* 0x000fc600078e00ff */
[----:B------:R0:W-:Y:S01]  /*b560*/  @P3 SYNCS.ARRIVE.TRANS64.A1T0 RZ, [R6+URZ+0x108], RZ ;  /* 0x000108ff06ff39a7 */ /* 0x0001e2000810003f */
[----:B------:R-:W-:Y:S02]  /*b570*/  ISETP.GE.U32.AND P3, PT, R3, 0xf, PT ;  /* 0x0000000f0300780c */ /* 0x000fe40003f66070 */
[----:B------:R-:W-:Y:S02]  /*b580*/  SHF.R.U32.HI R7, RZ, 0x3, R5 ;  /* 0x00000003ff077819 */ /* 0x000fe40000011605 */
[----:B------:R-:W-:Y:S02]  /*b590*/  SEL R5, RZ, 0x1, !P1 ;  /* 0x00000001ff057807 */ /* 0x000fe40004800000 */
[----:B------:R-:W-:Y:S01]  /*b5a0*/  ISETP.GE.U32.AND P1, PT, R16, UR4, PT ;  /* 0x0000000410007c0c */ /* 0x000fe2000bf26070 */
[----:B------:R-:W-:Y:S01]  /*b5b0*/  IMAD R12, R7, -0xf, R12 ;  /* 0xfffffff1070c7824 */ /* 0x000fe200078e020c */
[----:B------:R-:W-:Y:S02]  /*b5c0*/  LOP3.LUT R0, R0, R5, RZ, 0x3c, !PT ;  /* 0x0000000500007212 */ /* 0x000fe400078e3cff */
[----:B------:R-:W-:-:S02]  /*b5d0*/  ISETP.GE.U32.AND.EX P1, PT, R17, UR5, PT, P1 ;  /* 0x0000000511007c0c */ /* 0x000fc4000bf26110 */
[----:B------:R-:W-:Y:S02]  /*b5e0*/  PRMT R4, RZ, 0x7610, R4 ;  /* 0x00007610ff047816 */ /* 0x000fe40000000004 */
[----:B------:R-:W-:Y:S01]  /*b5f0*/  @P3 LOP3.LUT R0, R0, 0x1, R7, 0x78, !PT ;  /* 0x0000000100003812 */ /* 0x000fe200078e7807 */
[----:B------:R-:W-:-:S08]  /*b600*/  IMAD.MOV.U32 R7, RZ, RZ, -0x1 ;  /* 0xffffffffff077424 */ /* 0x000fd000078e00ff */
[----:B0-----:R-:W-:Y:S05]  /*b610*/  @P1 BRA `(.L_x_278) ;  /* 0x00000004004c1947 */ /* 0x001fea0003800000 */
[----:B------:R-:W-:Y:S01]  /*b620*/  ULDC.64 UR4, c[0x0][0x628] ;  /* 0x00018a0000047ab9 */ /* 0x000fe20000000a00 */
[----:B------:R-:W0:Y:S01]  /*b630*/  S2R R15, SR_CTAID.X ;  /* 0x00000000000f7919 */ /* 0x000e220000002500 */
[----:B------:R-:W-:Y:S01]  /*b640*/  ISETP.NE.U32.AND P1, PT, RZ, UR4, PT ;  /* 0x00000004ff007c0c */ /* 0x000fe2000bf25070 */
[----:B------:R-:W-:Y:S01]  /*b650*/  ULDC UR7, c[0x0][0x630] ;  /* 0x00018c0000077ab9 */ /* 0x000fe20000000800 */
[----:B------:R-:W-:Y:S01]  /*b660*/  IMAD.MOV.U32 R4, RZ, RZ, R16 ;  /* 0x000000ffff047224 */ /* 0x000fe200078e0010 */
[----:B------:R-:W1:Y:S01]  /*b670*/  S2R R14, SR_CTAID.Y ;  /* 0x00000000000e7919 */ /* 0x000e620000002600 */
[----:B------:R-:W-:Y:S01]  /*b680*/  ISETP.NE.AND.EX P1, PT, RZ, UR5, PT, P1 ;  /* 0x00000005ff007c0c */ /* 0x000fe2000bf25310 */
[----:B------:R-:W-:-:S12]  /*b690*/  IMAD.MOV.U32 R5, RZ, RZ, R17 ;  /* 0x000000ffff057224 */ /* 0x000fd800078e0011 */
[----:B------:R-:W-:Y:S05]  /*b6a0*/  @!P1 BRA `(.L_x_279) ;  /* 0x0000000000289947 */ /* 0x000fea0003800000 */
[----:B------:R-:W-:Y:S02]  /*b6b0*/  ULDC UR6, c[0x0][0x634] ;  /* 0x00018d0000067ab9 */ /* 0x000fe40000000800 */
[----:B------:R-:W-:-:S04]  /*b6c0*/  IADD3 R9, P1, R16, UR6, RZ ;  /* 0x0000000610097c10 */ /* 0x000fc8000ff3e0ff */
[----:B------:R-:W-:-:S05]  /*b6d0*/  IADD3.X R21, RZ, R17, RZ, P1, !PT ;  /* 0x00000011ff157210 */ /* 0x000fca0000ffe4ff */
[----:B------:R-:W-:-:S04]  /*b6e0*/  IMAD.WIDE.U32 R6, R21, UR4, RZ ;  /* 0x0000000415067c25 */ /* 0x000fc8000f8e00ff */
[----:B------:R-:W-:-:S04]  /*b6f0*/  IMAD.WIDE.U32 R6, P1, R9, UR5, R6 ;  /* 0x0000000509067c25 */ /* 0x000fc8000f820006 */
[----:B------:R-:W-:-:S04]  /*b700*/  IMAD.WIDE.U32 R8, R9, UR4, RZ ;  /* 0x0000000409087c25 */ /* 0x000fc8000f8e00ff */
[----:B------:R-:W-:Y:S01]  /*b710*/  IMAD.X R5, RZ, RZ, RZ, P1 ;  /* 0x000000ffff057224 */ /* 0x000fe200008e06ff */
[----:B------:R-:W-:Y:S01]  /*b720*/  IADD3 RZ, P1, R9, R6, RZ ;  /* 0x0000000609ff7210 */ /* 0x000fe20007f3e0ff */
[----:B------:R-:W-:-:S04]  /*b730*/  IMAD.MOV.U32 R4, RZ, RZ, R7 ;  /* 0x000000ffff047224 */ /* 0x000fc800078e0007 */
[----:B------:R-:W-:-:S08]  /*b740*/  IMAD.WIDE.U32.X R4, R21, UR5, R4, P1 ;  /* 0x0000000515047c25 */ /* 0x000fd000088e0404 */
.L_x_279:
[--C-:B------:R-:W-:Y:S01]  /*b750*/  SHF.R.U64 R8, R4, UR7, R5.reuse ;  /* 0x0000000704087c19 */ /* 0x100fe20008001205 */
[----:B------:R-:W-:Y:S01]  /*b760*/  ULDC.64 UR4, c[0x0][0x620] ;  /* 0x0001880000047ab9 */ /* 0x000fe20000000a00 */
[----:B------:R-:W-:Y:S01]  /*b770*/  SHF.R.U32.HI R4, RZ, UR7, R5 ;  /* 0x00000007ff047c19 */ /* 0x000fe20008011605 */
[----:B------:R-:W2:Y:S01]  /*b780*/  LDC R24, c[0x0][0x144] ;  /* 0x00005100ff187b82 */ /* 0x000ea20000000800 */
[----:B------:R-:W-:Y:S01]  /*b790*/  IADD3 R7, P1, RZ, -R8, RZ ;  /* 0x80000008ff077210 */ /* 0x000fe20007f3e0ff */
[----:B------:R-:W-:Y:S01]  /*b7a0*/  ULDC.64 UR8, c[0x0][0x640] ;  /* 0x0001900000087ab9 */ /* 0x000fe20000000a00 */
[----:B0-----:R-:W-:Y:S01]  /*b7b0*/  I2FP.F32.U32 R9, R15 ;  /* 0x0000000f00097245 */ /* 0x001fe20000201000 */
[----:B------:R-:W-:Y:S02]  /*b7c0*/  ULDC UR6, c[0x0][0x608] ;  /* 0x0001820000067ab9 */ /* 0x000fe40000000800 */
[----:B------:R-:W-:Y:S01]  /*b7d0*/  IMAD.X R4, RZ, RZ, ~R4, P1 ;  /* 0x000000ffff047224 */ /* 0x000fe200008e0e04 */
[----:B------:R-:W-:Y:S01]  /*b7e0*/  ISETP.NE.U32.AND P1, PT, RZ, UR8, PT ;  /* 0x00000008ff007c0c */ /* 0x000fe2000bf25070 */
[----:B------:R-:W0:Y:S02]  /*b7f0*/  LDC R21, c[0x0][0x148] ;  /* 0x00005200ff157b82 */ /* 0x000e240000000800 */
[----:B------:R-:W-:Y:S01]  /*b800*/  IMAD R6, R4, UR4, RZ ;  /* 0x0000000404067c24 */ /* 0x000fe2000f8e02ff */
[----:B------:R-:W-:Y:S01]  /*b810*/  ISETP.NE.AND.EX P1, PT, RZ, UR9, PT, P1 ;  /* 0x00000009ff007c0c */ /* 0x000fe2000bf25310 */
[----:B------:R-:W-:Y:S01]  /*b820*/  IMAD.WIDE.U32 R4, R7, UR4, R16 ;  /* 0x0000000407047c25 */ /* 0x000fe2000f8e0010 */
[----:B------:R-:W-:-:S03]  /*b830*/  ULDC UR4, c[0x0][0x150] ;  /* 0x0000540000047ab9 */ /* 0x000fc60000000800 */
[----:B------:R-:W-:Y:S02]  /*b840*/  IMAD R7, R7, UR5, R6 ;  /* 0x0000000507077c24 */ /* 0x000fe4000f8e0206 */
[----:B------:R-:W-:Y:S01]  /*b850*/  FMUL R6, R9, UR4 ;  /* 0x0000000409067c20 */ /* 0x000fe20008400000 */
[----:B------:R-:W-:Y:S01]  /*b860*/  ULDC UR4, c[0x0][0x618] ;  /* 0x0001860000047ab9 */ /* 0x000fe20000000800 */
[----:B------:R-:W-:Y:S01]  /*b870*/  ULDC UR5, c[0x0][0x154] ;  /* 0x0000550000057ab9 */ /* 0x000fe20000000800 */
[----:B------:R-:W-:-:S03]  /*b880*/  IMAD.IADD R5, R5, 0x1, R7 ;  /* 0x0000000105057824 */ /* 0x000fc600078e0207 */
[----:B------:R-:W3:Y:S02]  /*b890*/  F2I.U32.TRUNC.NTZ R6, R6 ;  /* 0x0000000600067305 */ /* 0x000ee4000020f000 */
[----:B------:R-:W-:Y:S02]  /*b8a0*/  SHF.R.U64 R9, R4, UR4, R5 ;  /* 0x0000000404097c19 */ /* 0x000fe40008001205 */
[----:B-1----:R-:W-:-:S05]  /*b8b0*/  I2FP.F32.U32 R4, R14 ;  /* 0x0000000e00047245 */ /* 0x002fca0000201000 */
[----:B------:R-:W-:Y:S01]  /*b8c0*/  FMUL R22, R4, UR5 ;  /* 0x0000000504167c20 */ /* 0x000fe20008400000 */
[----:B------:R-:W-:Y:S01]  /*b8d0*/  SHF.R.U32.HI R4, RZ, UR4, R5 ;  /* 0x00000004ff047c19 */ /* 0x000fe20008011605 */
[----:B------:R-:W-:-:S03]  /*b8e0*/  ULDC UR4, c[0x0][0x658] ;  /* 0x0001960000047ab9 */ /* 0x000fc60000000800 */
[--C-:B------:R-:W-:Y:S01]  /*b8f0*/  SHF.R.U64 R20, R9, UR6, R4.reuse ;  /* 0x0000000609147c19 */ /* 0x100fe20008001204 */
[----:B------:R-:W1:Y:S01]  /*b900*/  F2I.U32.TRUNC.NTZ R22, R22 ;  /* 0x0000001600167305 */ /* 0x000e62000020f000 */
[----:B------:R-:W-:Y:S01]  /*b910*/  SHF.R.U32.HI R5, RZ, UR6, R4 ;  /* 0x00000006ff057c19 */ /* 0x000fe20008011604 */
[----:B---3--:R-:W-:-:S03]  /*b920*/  IMAD.MOV R6, RZ, RZ, -R6 ;  /* 0x000000ffff067224 */ /* 0x008fc600078e0a06 */
[----:B------:R-:W-:Y:S01]  /*b930*/  SHF.R.U64 R18, R20, UR4, R5 ;  /* 0x0000000414127c19 */ /* 0x000fe20008001205 */
[----:B--2---:R-:W-:Y:S01]  /*b940*/  IMAD R15, R24, R6, R15 ;  /* 0x00000006180f7224 */ /* 0x004fe200078e020f */
[----:B------:R-:W-:-:S03]  /*b950*/  SHF.R.U32.HI R23, RZ, UR4, R5 ;  /* 0x00000004ff177c19 */ /* 0x000fc60008011605 */
[----:B------:R-:W-:Y:S02]  /*b960*/  IMAD.MOV.U32 R4, RZ, RZ, R18 ;  /* 0x000000ffff047224 */ /* 0x000fe400078e0012 */
[----:B------:R-:W-:Y:S01]  /*b970*/  IMAD.MOV.U32 R5, RZ, RZ, R23 ;  /* 0x000000ffff057224 */ /* 0x000fe200078e0017 */
[----:B-1----:R-:W-:Y:S06]  /*b980*/  @!P1 BRA `(.L_x_280) ;  /* 0x0000000000289947 */ /* 0x002fec0003800000 */
[----:B------:R-:W-:Y:S02]  /*b990*/  ULDC UR4, c[0x0][0x64c] ;  /* 0x0001930000047ab9 */ /* 0x000fe40000000800 */
[----:B------:R-:W-:-:S05]  /*b9a0*/  IADD3 R5, P1, R18, UR4, RZ ;  /* 0x0000000412057c10 */ /* 0x000fca000ff3e0ff */
[----:B------:R-:W-:-:S04]  /*b9b0*/  IMAD.X R23, RZ, RZ, R23, P1 ;  /* 0x000000ffff177224 */ /* 0x000fc800008e0617 */
[----:B------:R-:W-:-:S04]  /*b9c0*/  IMAD.WIDE.U32 R6, R23, UR8, RZ ;  /* 0x0000000817067c25 */ /* 0x000fc8000f8e00ff */
[----:B------:R-:W-:-:S04]  /*b9d0*/  IMAD.WIDE.U32 R6, P1, R5, UR9, R6 ;  /* 0x0000000905067c25 */ /* 0x000fc8000f820006 */
[----:B------:R-:W-:-:S04]  /*b9e0*/  IMAD.WIDE.U32 R4, R5, UR8, RZ ;  /* 0x0000000805047c25 */ /* 0x000fc8000f8e00ff */
[----:B------:R-:W-:Y:S01]  /*b9f0*/  IMAD.MOV.U32 R4, RZ, RZ, R7 ;  /* 0x000000ffff047224 */ /* 0x000fe200078e0007 */
[----:B------:R-:W-:Y:S01]  /*ba00*/  IADD3 RZ, P3, R5, R6, RZ ;  /* 0x0000000605ff7210 */ /* 0x000fe20007f7e0ff */
[----:B------:R-:W-:-:S04]  /*ba10*/  IMAD.X R5, RZ, RZ, RZ, P1 ;  /* 0x000000ffff057224 */ /* 0x000fc800008e06ff */
[----:B------:R-:W-:-:S08]  /*ba20*/  IMAD.WIDE.U32.X R4, R23, UR9, R4, P3 ;  /* 0x0000000917047c25 */ /* 0x000fd000098e0404 */
.L_x_280:
[----:B------:R-:W-:Y:S01]  /*ba30*/  ISETP.NE.AND P1, PT, R2, 0x1, PT ;  /* 0x000000010200780c */ /* 0x000fe20003f25270 */
[----:B------:R-:W-:Y:S01]  /*ba40*/  ULDC UR4, c[0x0][0x648] ;  /* 0x0001920000047ab9 */ /* 0x000fe20000000800 */
[----:B------:R-:W-:Y:S01]  /*ba50*/  LOP3.LUT R20, R20, UR17, RZ, 0xc0, !PT ;  /* 0x0000001114147c12 */ /* 0x000fe2000f8ec0ff */
[----:B------:R-:W-:Y:S01]  /*ba60*/  IMAD.MOV R22, RZ, RZ, -R22 ;  /* 0x000000ffff167224 */ /* 0x000fe200078e0a16 */
[----:B------:R-:W-:Y:S01]  /*ba70*/  SHF.R.U64 R5, R4, UR4, R5 ;  /* 0x0000000404057c19 */ /* 0x000fe20008001205 */
[----:B------:R-:W-:Y:S01]  /*ba80*/  ULDC UR4, c[0x0][0x638] ;  /* 0x00018e0000047ab9 */ /* 0x000fe20000000800 */
[----:B------:R-:W-:Y:S01]  /*ba90*/  LOP3.LUT R9, R9, UR16, RZ, 0xc0, !PT ;  /* 0x0000001009097c12 */ /* 0x000fe2000f8ec0ff */
[----:B------:R-:W-:Y:S01]  /*baa0*/  ULDC UR5, c[0x0][0x610] ;  /* 0x0001840000057ab9 */ /* 0x000fe20000000800 */
[----:B------:R-:W-:Y:S02]  /*bab0*/  IMAD.MOV.U32 R4, RZ, RZ, 0x1 ;  /* 0x00000001ff047424 */ /* 0x000fe400078e00ff */
[----:B------:R-:W-:-:S02]  /*bac0*/  IMAD.MOV R7, RZ, RZ, -R5 ;  /* 0x000000ffff077224 */ /* 0x000fc400078e0a05 */
[----:B------:R-:W-:Y:S02]  /*bad0*/  IMAD R20, R5, UR18, R20 ;  /* 0x0000001205147c24 */ /* 0x000fe4000f8e0214 */
[----:B0-----:R-:W-:Y:S02]  /*bae0*/  @P1 IMAD R15, R21, R22, R14 ;  /* 0x00000016150f1224 */ /* 0x001fe400078e020e */
[----:B------:R-:W-:Y:S01]  /*baf0*/  IMAD R18, R7, UR4, R18 ;  /* 0x0000000407127c24 */ /* 0x000fe2000f8e0212 */
[----:B------:R-:W-:Y:S01]  /*bb00*/  ULDC UR4, c[0x0][0x600] ;  /* 0x0001800000047ab9 */ /* 0x000fe20000000800 */
[----:B------:R-:W-:Y:S02]  /*bb10*/  IMAD R15, R20, UR5, R15 ;  /* 0x00000005140f7c24 */ /* 0x000fe4000f8e020f */
[----:B------:R-:W-:-:S05]  /*bb20*/  IMAD R18, R18, UR4, R9 ;  /* 0x0000000412127c24 */ /* 0x000fca000f8e0209 */
[----:B------:R-:W-:Y:S02]  /*bb30*/  SEL R9, R18, R15, !P1 ;  /* 0x0000000f12097207 */ /* 0x000fe40004800000 */
[----:B------:R-:W-:-:S07]  /*bb40*/  SEL R7, R15, R18, !P1 ;  /* 0x000000120f077207 */ /* 0x000fce0004800000 */
.L_x_278:
[----:B------:R-:W-:Y:S05]  /*bb50*/  BSYNC B1 ;  /* 0x0000000000017941 */ /* 0x000fea0003800000 */
.L_x_277:
[----:B------:R-:W-:-:S13]  /*bb60*/  LOP3.LUT P1, RZ, R4, 0xff, RZ, 0xc0, !PT ;  /* 0x000000ff04ff7812 */ /* 0x000fda000782c0ff */
[----:B------:R-:W-:Y:S05]  /*bb70*/  @P1 BRA `(.L_x_281) ;  /* 0xfffffff4004c1947 */ /* 0x000fea000383ffff */
[----:B------:R-:W-:Y:S05]  /*bb80*/  BSYNC B0 ;  /* 0x0000000000007941 */ /* 0x000fea0003800000 */
.L_x_269:
[----:B------:R-:W-:-:S03]  /*bb90*/  UMOV UR4, 0xffffffff ;  /* 0xffffffff00047882 */ /* 0x000fc60000000000 */
[----:B------:R-:W-:Y:S05]  /*bba0*/  BRA.DIV UR4, `(.L_x_282) ;  /* 0x0000000a04a47947 */ /* 0x000fea000b800000 */
[----:B------:R-:W-:-:S13]  /*bbb0*/  ELECT P6, URZ, PT ;  /* 0x00000000003f782f */ /* 0x000fda00038c0000 */
.L_x_307:
[----:B------:R-:W-:Y:S04]  /*bbc0*/  BSSY B0, `(.L_x_283) ;  /* 0x000008e000007945 */ /* 0x000fe80003800000 */
[----:B------:R-:W-:Y:S05]  /*bbd0*/  @!P6 BRA `(.L_x_284) ;  /* 0x000000080030e947 */ /* 0x000fea0003800000 */
[----:B------:R-:W-:-:S04]  /*bbe0*/  LOP3.LUT R19, R19, 0x2, RZ, 0xfc, !PT ;  /* 0x0000000213137812 */ /* 0x000fc800078efcff */
[----:B------:R-:W-:-:S13]  /*bbf0*/  ISETP.NE.AND P0, PT, R19, 0x3, PT ;  /* 0x000000031300780c */ /* 0x000fda0003f05270 */
[----:B------:R-:W-:Y:S05]  /*bc00*/  @!P0 BRA `(.L_x_285) ;  /* 0x0000000000048947 */ /* 0x000fea0003800000 */
[----:B------:R-:W-:Y:S01]  /*bc10*/  BPT.TRAP 0x1 ;  /* 0x000000040000795c */ /* 0x000fe20000300000 */
.L_x_285:
[----:B------:R-:W0:Y:S01]  /*bc20*/  S2R R3, SR_CgaCtaId ;  /* 0x0000000000037919 */ /* 0x000e220000008800 */
[----:B------:R-:W-:-:S04]  /*bc30*/  MOV R2, 0x400 ;  /* 0x0000040000027802 */ /* 0x000fc80000000f00 */
[----:B0-----:R-:W-:Y:S02]  /*bc40*/  LEA R3, R3, R2, 0x18 ;  /* 0x0000000203037211 */ /* 0x001fe400078ec0ff */
[----:B------:R-:W-:-:S03]  /*bc50*/  SHF.L.U32 R2, R0, 0x1f, RZ ;  /* 0x0000001f00027819 */ /* 0x000fc600000006ff */
[----:B------:R-:W-:-:S04]  /*bc60*/  VIADD R3, R3, 0x78 ;  /* 0x0000007803037836 */ /* 0x000fc80000000000 */
[C---:B------:R-:W-:Y:S02]  /*bc70*/  IMAD R7, R12.reuse, 0x8, R3 ;  /* 0x000000080c077824 */ /* 0x040fe400078e0203 */
[----:B------:R-:W-:Y:S02]  /*bc80*/  VIADD R12, R12, 0x1 ;  /* 0x000000010c0c7836 */ /* 0x000fe40000000000 */
[----:B------:R-:W0:Y:S03]  /*bc90*/  SYNCS.PHASECHK.TRANS64.TRYWAIT P0, [R7+URZ], R2 ;  /* 0x00000002070075a7 */ /* 0x000e26000800017f */
[----:B------:R-:W-:-:S04]  /*bca0*/  ISETP.NE.AND P1, PT, R12, 0xf, PT ;  /* 0x0000000f0c00780c */ /* 0x000fc80003f25270 */
[----:B------:R-:W-:Y:S02]  /*bcb0*/  SEL R5, RZ, 0x1, P1 ;  /* 0x00000001ff057807 */ /* 0x000fe40000800000 */
[----:B------:R-:W-:Y:S02]  /*bcc0*/  SEL R12, R12, RZ, P1 ;  /* 0x000000ff0c0c7207 */ /* 0x000fe40000800000 */
[----:B------:R-:W-:-:S03]  /*bcd0*/  LOP3.LUT R5, R0, R5, RZ, 0x3c, !PT ;  /* 0x0000000500057212 */ /* 0x000fc600078e3cff */
[----:B------:R-:W-:Y:S01]  /*bce0*/  IMAD R9, R12, 0x8, R3 ;  /* 0x000000080c097824 */ /* 0x000fe200078e0203 */
[----:B------:R-:W-:Y:S01]  /*bcf0*/  SHF.L.U32 R4, R5, 0x1f, RZ ;  /* 0x0000001f05047819 */ /* 0x000fe200000006ff */
[----:B0-----:R-:W-:Y:S06]  /*bd00*/  @!P0 BRA `(.L_x_286) ;  /* 0x00000008006c8947 */ /* 0x001fec0003800000 */
.L_x_308:
[----:B------:R-:W1:Y:S01]  /*bd10*/  SYNCS.PHASECHK.TRANS64.TRYWAIT P0, [R9+URZ], R4 ;  /* 0x00000004090075a7 */ /* 0x000e62000800017f */
[----:B------:R-:W-:-:S05]  /*bd20*/  VIADD R0, R12, 0x1 ;  /* 0x000000010c007836 */ /* 0x000fca0000000000 */
[----:B------:R-:W-:-:S04]  /*bd30*/  ISETP.NE.AND P1, PT, R0, 0xf, PT ;  /* 0x0000000f0000780c */ /* 0x000fc80003f25270 */
[----:B0-----:R-:W-:Y:S02]  /*bd40*/  SEL R2, RZ, 0x1, P1 ;  /* 0x00000001ff027807 */ /* 0x001fe40000800000 */
[----:B------:R-:W-:Y:S02]  /*bd50*/  SEL R0, R0, RZ, P1 ;  /* 0x000000ff00007207 */ /* 0x000fe40000800000 */
[----:B------:R-:W-:-:S03]  /*bd60*/  LOP3.LUT R7, R5, R2, RZ, 0x3c, !PT ;  /* 0x0000000205077212 */ /* 0x000fc600078e3cff */
[----:B------:R-:W-:Y:S01]  /*bd70*/  IMAD R6, R0, 0x8, R3 ;  /* 0x0000000800067824 */ /* 0x000fe200078e0203 */
[----:B------:R-:W-:Y:S01]  /*bd80*/  SHF.L.U32 R5, R7, 0x1f, RZ ;  /* 0x0000001f07057819 */ /* 0x000fe200000006ff */
[----:B-1----:R-:W-:Y:S06]  /*bd90*/  @!P0 BRA `(.L_x_287) ;  /* 0x00000008005c8947 */ /* 0x002fec0003800000 */
.L_x_309:
[----:B------:R-:W1:Y:S01]  /*bda0*/  SYNCS.PHASECHK.TRANS64.TRYWAIT P0, [R6+URZ], R5 ;  /* 0x00000005060075a7 */ /* 0x000e62000800017f */
[----:B------:R-:W-:-:S05]  /*bdb0*/  VIADD R0, R0, 0x1 ;  /* 0x0000000100007836 */ /* 0x000fca0000000000 */
[----:B------:R-:W-:-:S04]  /*bdc0*/  ISETP.NE.AND P1, PT, R0, 0xf, PT ;  /* 0x0000000f0000780c */ /* 0x000fc80003f25270 */
[----:B------:R-:W-:Y:S02]  /*bdd0*/  SEL R2, RZ, 0x1, P1 ;  /* 0x00000001ff027807 */ /* 0x000fe40000800000 */
[----:B------:R-:W-:Y:S02]  /*bde0*/  SEL R0, R0, RZ, P1 ;  /* 0x000000ff00007207 */ /* 0x000fe40000800000 */
[----:B------:R-:W-:-:S03]  /*bdf0*/  LOP3.LUT R7, R7, R2, RZ, 0x3c, !PT ;  /* 0x0000000207077212 */ /* 0x000fc600078e3cff */
[----:B0-----:R-:W-:Y:S01]  /*be00*/  IMAD R9, R0, 0x8, R3 ;  /* 0x0000000800097824 */ /* 0x001fe200078e0203 */
[----:B------:R-:W-:Y:S01]  /*be10*/  SHF.L.U32 R4, R7, 0x1f, RZ ;  /* 0x0000001f07047819 */ /* 0x000fe200000006ff */
[----:B-1----:R-:W-:Y:S06]  /*be20*/  @!P0 BRA `(.L_x_288) ;  /* 0x00000008004c8947 */ /* 0x002fec0003800000 */
.L_x_310:
        /* <DEDUP_REMOVED lines=9> */
.L_x_311:
        /* <DEDUP_REMOVED lines=9> */
.L_x_312:
        /* <DEDUP_REMOVED lines=9> */
.L_x_313:
        /* <DEDUP_REMOVED lines=9> */
.L_x_314:
        /* <DEDUP_REMOVED lines=9> */
.L_x_315:
        /* <DEDUP_REMOVED lines=9> */
.L_x_316:
        /* <DEDUP_REMOVED lines=9> */
.L_x_317:
        /* <DEDUP_REMOVED lines=9> */
.L_x_318:
        /* <DEDUP_REMOVED lines=9> */
.L_x_319:
        /* <DEDUP_REMOVED lines=9> */
.L_x_320:
[----:B------:R-:W1:Y:S01]  /*c3d0*/  SYNCS.PHASECHK.TRANS64.TRYWAIT P0, [R9+URZ], R4 ;  /* 0x00000004090075a7 */ /* 0x000e62000800017f */
[----:B------:R-:W-:-:S05]  /*c3e0*/  VIADD R0, R0, 0x1 ;  /* 0x0000000100007836 */ /* 0x000fca0000000000 */
[----:B------:R-:W-:-:S04]  /*c3f0*/  ISETP.NE.AND P1, PT, R0, 0xf, PT ;  /* 0x0000000f0000780c */ /* 0x000fc80003f25270 */
[----:B------:R-:W-:Y:S02]  /*c400*/  SEL R2, RZ, 0x1, P1 ;  /* 0x00000001ff027807 */ /* 0x000fe40000800000 */
[----:B------:R-:W-:Y:S02]  /*c410*/  SEL R0, R0, RZ, P1 ;  /* 0x000000ff00007207 */ /* 0x000fe40000800000 */
[----:B------:R-:W-:Y:S01]  /*c420*/  LOP3.LUT R2, R7, R2, RZ, 0x3c, !PT ;  /* 0x0000000207027212 */ /* 0x000fe200078e3cff */
[----:B-1----:R-:W-:Y:S06]  /*c430*/  @!P0 BRA `(.L_x_299) ;  /* 0x0000000400a48947 */ /* 0x002fec0003800000 */
.L_x_321:
[----:B------:R-:W-:Y:S01]  /*c440*/  IMAD R3, R0, 0x8, R3 ;  /* 0x0000000800037824 */ /* 0x000fe200078e0203 */
[----:B------:R-:W-:-:S07]  /*c450*/  SHF.L.U32 R0, R2, 0x1f, RZ ;  /* 0x0000001f02007819 */ /* 0x000fce00000006ff */
.L_x_300:
[----:B--2---:R2:W3:Y:S02]  /*c460*/  SYNCS.PHASECHK.TRANS64.TRYWAIT P0, [R3+URZ], R0 ;  /* 0x00000000030075a7 */ /* 0x0044e4000800017f */
[----:B---3--:R-:W-:Y:S05]  /*c470*/  @!P0 NANOSLEEP.SYNCS 0x989680 ;  /* 0x009896800000895d */ /* 0x008fea0003900000 */
[----:B------:R-:W3:Y:S02]  /*c480*/  @!P0 SYNCS.PHASECHK.TRANS64 P0, [R3+URZ], R0 ;  /* 0x00000000030085a7 */ /* 0x000ee4000800007f */
[----:B---3--:R-:W-:Y:S05]  /*c490*/  @!P0 BRA `(.L_x_300) ;  /* 0xfffffffc00f08947 */ /* 0x008fea000383ffff */
.L_x_284:
[----:B------:R-:W-:Y:S05]  /*c4a0*/  BSYNC B0 ;  /* 0x0000000000007941 */ /* 0x000fea0003800000 */
.L_x_283:
[----:B------:R-:W-:Y:S05]  /*c4b0*/  EXIT ;  /* 0x000000000000794d */ /* 0x000fea0003800000 */
.L_x_18:
[----:B---3--:R3:W4:Y:S02]  /*c4c0*/  SYNCS.PHASECHK.TRANS64.TRYWAIT P1, [R3+URZ], R0 ;  /* 0x00000000030075a7 */ /* 0x008724000802017f */
[----:B----4-:R-:W-:Y:S05]  /*c4d0*/  @!P1 NANOSLEEP.SYNCS 0x989680 ;  /* 0x009896800000995d */ /* 0x010fea0003900000 */
[----:B------:R-:W4:Y:S02]  /*c4e0*/  @!P1 SYNCS.PHASECHK.TRANS64 P1, [R3+URZ], R0 ;  /* 0x00000000030095a7 */ /* 0x000f24000802007f */
[----:B----4-:R-:W-:Y:S05]  /*c4f0*/  @!P1 BRA `(.L_x_18) ;  /* 0xfffffffc00f09947 */ /* 0x010fea000383ffff */
[----:B------:R-:W-:Y:S05]  /*c500*/  BRA `(.L_x_17) ;  /* 0xffffff4c00a47947 */ /* 0x000fea000383ffff */
.L_x_23:
[----:B-1----:R-:W-:-:S04]  /*c510*/  IMAD.U32 R5, RZ, RZ, UR4 ;  /* 0x00000004ff057e24 */ /* 0x002fc8000f8e00ff */
[----:B------:R1:W2:Y:S03]  /*c520*/  SYNCS.PHASECHK.TRANS64.TRYWAIT P1, [R5+URZ], R4 ;  /* 0x00000004050075a7 */ /* 0x0002a6000802017f */
[----:B--2---:R-:W-:Y:S05]  /*c530*/  @!P1 NANOSLEEP.SYNCS 0x989680 ;  /* 0x009896800000995d */ /* 0x004fea0003900000 */
[----:B------:R-:W2:Y:S02]  /*c540*/  @!P1 SYNCS.PHASECHK.TRANS64 P1, [R5+URZ], R4 ;  /* 0x00000004050095a7 */ /* 0x000ea4000802007f */
[----:B--2---:R-:W-:Y:S05]  /*c550*/  @!P1 BRA `(.L_x_23) ;  /* 0xfffffffc00ec9947 */ /* 0x004fea000383ffff */
[----:B------:R-:W-:Y:S05]  /*c560*/  BRA `(.L_x_22) ;  /* 0xffffff5400607947 */ /* 0x000fea000383ffff */
.L_x_270:
[----:B------:R-:W-:Y:S01]  /*c570*/  BSSY B1, `(.L_x_301) ;  /* 0x0000006000017945 */ /* 0x000fe20003800000 */
[----:B------:R-:W-:-:S07]  /*c580*/  IMAD.MOV.U32 R15, RZ, RZ, -0x1 ;  /* 0xffffffffff0f7424 */ /* 0x000fce00078e00ff */
[----:B------:R-:W-:Y:S05]  /*c590*/  WARPSYNC.COLLECTIVE R15, `(.L_x_302) ;  /* 0x000000000f0c7348 */ /* 0x000fea0003c00000 */
[----:B------:R-:W-:Y:S02]  /*c5a0*/  ELECT P6, UR62, PT ;  /* 0x00000000003e782f */ /* 0x000fe400038c0000 */
[----:B------:R-:W-:Y:S01]  /*c5b0*/  MOV R14, UR62 ;  /* 0x0000003e000e7c02 */ /* 0x000fe20008000f00 */
[----:B------:R-:W-:Y:S10]  /*c5c0*/  ENDCOLLECTIVE ;  /* 0x000000000000791b */ /* 0x000ff40003800000 */
.L_x_302:
[----:B------:R-:W-:Y:S05]  /*c5d0*/  BSYNC B1 ;  /* 0x0000000000017941 */ /* 0x000fea0003800000 */
.L_x_301:
[----:B------:R-:W-:Y:S05]  /*c5e0*/  BRA `(.L_x_303) ;  /* 0xffffffe800bc7947 */ /* 0x000fea000383ffff */
.L_x_273:
[----:B0-----:R0:W1:Y:S02]  /*c5f0*/  SYNCS.PHASECHK.TRANS64.TRYWAIT P1, [R14+URZ+0x78], R7 ;  /* 0x000078070e0075a7 */ /* 0x001064000802017f */
[----:B-1----:R-:W-:Y:S05]  /*c600*/  @!P1 NANOSLEEP.SYNCS 0x989680 ;  /* 0x009896800000995d */ /* 0x002fea0003900000 */
[----:B------:R-:W1:Y:S02]  /*c610*/  @!P1 SYNCS.PHASECHK.TRANS64 P1, [R14+URZ+0x78], R7 ;  /* 0x000078070e0095a7 */ /* 0x000e64000802007f */
[----:B-1----:R-:W-:Y:S05]  /*c620*/  @!P1 BRA `(.L_x_273) ;  /* 0xfffffffc00f09947 */ /* 0x002fea000383ffff */
[----:B------:R-:W-:Y:S05]  /*c630*/  BRA `(.L_x_304) ;  /* 0xffffffe800f07947 */ /* 0x000fea000383ffff */
.L_x_282:
[----:B------:R-:W-:Y:S01]  /*c640*/  BSSY B0, `(.L_x_305) ;  /* 0x0000006000007945 */ /* 0x000fe20003800000 */
[----:B------:R-:W-:-:S07]  /*c650*/  IMAD.MOV.U32 R15, RZ, RZ, -0x1 ;  /* 0xffffffffff0f7424 */ /* 0x000fce00078e00ff */
[----:B------:R-:W-:Y:S05]  /*c660*/  WARPSYNC.COLLECTIVE R15, `(.L_x_306) ;  /* 0x000000000f0c7348 */ /* 0x000fea0003c00000 */
[----:B------:R-:W-:Y:S02]  /*c670*/  ELECT P6, UR62, PT ;  /* 0x00000000003e782f */ /* 0x000fe400038c0000 */
[----:B------:R-:W-:Y:S01]  /*c680*/  MOV R14, UR62 ;  /* 0x0000003e000e7c02 */ /* 0x000fe20008000f00 */
[----:B------:R-:W-:Y:S10]  /*c690*/  ENDCOLLECTIVE ;  /* 0x000000000000791b */ /* 0x000ff40003800000 */
.L_x_306:
[----:B------:R-:W-:Y:S05]  /*c6a0*/  BSYNC B0 ;  /* 0x0000000000007941 */ /* 0x000fea0003800000 */
.L_x_305:
[----:B------:R-:W-:Y:S05]  /*c6b0*/  BRA `(.L_x_307) ;  /* 0xfffffff400407947 */ /* 0x000fea000383ffff */
.L_x_286:
[----:B0-----:R0:W1:Y:S02]  /*c6c0*/  SYNCS.PHASECHK.TRANS64.TRYWAIT P0, [R7+URZ], R2 ;  /* 0x00000002070075a7 */ /* 0x001064000800017f */
[----:B-1----:R-:W-:Y:S05]  /*c6d0*/  @!P0 NANOSLEEP.SYNCS 0x989680 ;  /* 0x009896800000895d */ /* 0x002fea0003900000 */
[----:B------:R-:W1:Y:S02]  /*c6e0*/  @!P0 SYNCS.PHASECHK.TRANS64 P0, [R7+URZ], R2 ;  /* 0x00000002070085a7 */ /* 0x000e64000800007f */
[----:B-1----:R-:W-:Y:S05]  /*c6f0*/  @!P0 BRA `(.L_x_286) ;  /* 0xfffffffc00f08947 */ /* 0x002fea000383ffff */
[----:B------:R-:W-:Y:S05]  /*c700*/  BRA `(.L_x_308) ;  /* 0xfffffff400807947 */ /* 0x000fea000383ffff */
.L_x_287:
[----:B0-----:R0:W1:Y:S02]  /*c710*/  SYNCS.PHASECHK.TRANS64.TRYWAIT P0, [R9+URZ], R4 ;  /* 0x00000004090075a7 */ /* 0x001064000800017f */
[----:B-1----:R-:W-:Y:S05]  /*c720*/  @!P0 NANOSLEEP.SYNCS 0x989680 ;  /* 0x009896800000895d */ /* 0x002fea0003900000 */
[----:B------:R-:W1:Y:S02]  /*c730*/  @!P0 SYNCS.PHASECHK.TRANS64 P0, [R9+URZ], R4 ;  /* 0x00000004090085a7 */ /* 0x000e64000800007f */
[----:B-1----:R-:W-:Y:S05]  /*c740*/  @!P0 BRA `(.L_x_287) ;  /* 0xfffffffc00f08947 */ /* 0x002fea000383ffff */
[----:B------:R-:W-:Y:S05]  /*c750*/  BRA `(.L_x_309) ;  /* 0xfffffff400907947 */ /* 0x000fea000383ffff */
.L_x_288:
[----:B0-----:R0:W1:Y:S02]  /*c760*/  SYNCS.PHASECHK.TRANS64.TRYWAIT P0, [R6+URZ], R5 ;  /* 0x00000005060075a7 */ /* 0x001064000800017f */
[----:B-1----:R-:W-:Y:S05]  /*c770*/  @!P0 NANOSLEEP.SYNCS 0x989680 ;  /* 0x009896800000895d */ /* 0x002fea0003900000 */
[----:B------:R-:W1:Y:S02]  /*c780*/  @!P0 SYNCS.PHASECHK.TRANS64 P0, [R6+URZ], R5 ;  /* 0x00000005060085a7 */ /* 0x000e64000800007f */
[----:B-1----:R-:W-:Y:S05]  /*c790*/  @!P0 BRA `(.L_x_288) ;  /* 0xfffffffc00f08947 */ /* 0x002fea000383ffff */
[----:B------:R-:W-:Y:S05]  /*c7a0*/  BRA `(.L_x_310) ;  /* 0xfffffff400a07947 */ /* 0x000fea000383ffff */
.L_x_289:
[----:B0-----:R0:W1:Y:S02]  /*c7b0*/  SYNCS.PHASECHK.TRANS64.TRYWAIT P0, [R9+URZ], R4 ;  /* 0x00000004090075a7 */ /* 0x001064000800017f */
[----:B-1----:R-:W-:Y:S05]  /*c7c0*/  @!P0 NANOSLEEP.SYNCS 0x989680 ;  /* 0x009896800000895d */ /* 0x002fea0003900000 */
[----:B------:R-:W1:Y:S02]  /*c7d0*/  @!P0 SYNCS.PHASECHK.TRANS64 P0, [R9+URZ], R4 ;  /* 0x00000004090085a7 */ /* 0x000e64000800007f */
[----:B-1----:R-:W-:Y:S05]  /*c7e0*/  @!P0 BRA `(.L_x_289) ;  /* 0xfffffffc00f08947 */ /* 0x002fea000383ffff */
[----:B------:R-:W-:Y:S05]  /*c7f0*/  BRA `(.L_x_311) ;  /* 0xfffffff400b07947 */ /* 0x000fea000383ffff */
.L_x_290:
[----:B0-----:R0:W1:Y:S02]  /*c800*/  SYNCS.PHASECHK.TRANS64.TRYWAIT P0, [R6+URZ], R5 ;  /* 0x00000005060075a7 */ /* 0x001064000800017f */
[----:B-1----:R-:W-:Y:S05]  /*c810*/  @!P0 NANOSLEEP.SYNCS 0x989680 ;  /* 0x009896800000895d */ /* 0x002fea0003900000 */
[----:B------:R-:W1:Y:S02]  /*c820*/  @!P0 SYNCS.PHASECHK.TRANS64 P0, [R6+URZ], R5 ;  /* 0x00000005060085a7 */ /* 0x000e64000800007f */
[----:B-1----:R-:W-:Y:S05]  /*c830*/  @!P0 BRA `(.L_x_290) ;  /* 0xfffffffc00f08947 */ /* 0x002fea000383ffff */
[----:B------:R-:W-:Y:S05]  /*c840*/  BRA `(.L_x_312) ;  /* 0xfffffff400c07947 */ /* 0x000fea000383ffff */
.L_x_291:
[----:B0-----:R0:W1:Y:S02]  /*c850*/  SYNCS.PHASECHK.TRANS64.TRYWAIT P0, [R9+URZ], R4 ;  /* 0x00000004090075a7 */ /* 0x001064000800017f */
[----:B-1----:R-:W-:Y:S05]  /*c860*/  @!P0 NANOSLEEP.SYNCS 0x989680 ;  /* 0x009896800000895d */ /* 0x002fea0003900000 */
[----:B------:R-:W1:Y:S02]  /*c870*/  @!P0 SYNCS.PHASECHK.TRANS64 P0, [R9+URZ], R4 ;  /* 0x00000004090085a7 */ /* 0x000e64000800007f */
[----:B-1----:R-:W-:Y:S05]  /*c880*/  @!P0 BRA `(.L_x_291) ;  /* 0xfffffffc00f08947 */ /* 0x002fea000383ffff */
[----:B------:R-:W-:Y:S05]  /*c890*/  BRA `(.L_x_313) ;  /* 0xfffffff400d07947 */ /* 0x000fea000383ffff */
.L_x_292:
[----:B0-----:R0:W1:Y:S02]  /*c8a0*/  SYNCS.PHASECHK.TRANS64.TRYWAIT P0, [R6+URZ], R5 ;  /* 0x00000005060075a7 */ /* 0x001064000800017f */
[----:B-1----:R-:W-:Y:S05]  /*c8b0*/  @!P0 NANOSLEEP.SYNCS 0x989680 ;  /* 0x009896800000895d */ /* 0x002fea0003900000 */
[----:B------:R-:W1:Y:S02]  /*c8c0*/  @!P0 SYNCS.PHASECHK.TRANS64 P0, [R6+URZ], R5 ;  /* 0x00000005060085a7 */ /* 0x000e64000800007f */
[----:B-1----:R-:W-:Y:S05]  /*c8d0*/  @!P0 BRA `(.L_x_292) ;  /* 0xfffffffc00f08947 */ /* 0x002fea000383ffff */
[----:B------:R-:W-:Y:S05]  /*c8e0*/  BRA `(.L_x_314) ;  /* 0xfffffff400e07947 */ /* 0x000fea000383ffff */
.L_x_293:
[----:B0-----:R0:W1:Y:S02]  /*c8f0*/  SYNCS.PHASECHK.TRANS64.TRYWAIT P0, [R9+URZ], R4 ;  /* 0x00000004090075a7 */ /* 0x001064000800017f */
[----:B-1----:R-:W-:Y:S05]  /*c900*/  @!P0 NANOSLEEP.SYNCS 0x989680 ;  /* 0x009896800000895d */ /* 0x002fea0003900000 */
[----:B------:R-:W1:Y:S02]  /*c910*/  @!P0 SYNCS.PHASECHK.TRANS64 P0, [R9+URZ], R4 ;  /* 0x00000004090085a7 */ /* 0x000e64000800007f */
[----:B-1----:R-:W-:Y:S05]  /*c920*/  @!P0 BRA `(.L_x_293) ;  /* 0xfffffffc00f08947 */ /* 0x002fea000383ffff */
[----:B------:R-:W-:Y:S05]  /*c930*/  BRA `(.L_x_315) ;  /* 0xfffffff400f07947 */ /* 0x000fea000383ffff */
.L_x_294:
[----:B0-----:R0:W1:Y:S02]  /*c940*/  SYNCS.PHASECHK.TRANS64.TRYWAIT P0, [R6+URZ], R5 ;  /* 0x00000005060075a7 */ /* 0x001064000800017f */
[----:B-1----:R-:W-:Y:S05]  /*c950*/  @!P0 NANOSLEEP.SYNCS 0x989680 ;  /* 0x009896800000895d */ /* 0x002fea0003900000 */
[----:B------:R-:W1:Y:S02]  /*c960*/  @!P0 SYNCS.PHASECHK.TRANS64 P0, [R6+URZ], R5 ;  /* 0x00000005060085a7 */ /* 0x000e64000800007f */
[----:B-1----:R-:W-:Y:S05]  /*c970*/  @!P0 BRA `(.L_x_294) ;  /* 0xfffffffc00f08947 */ /* 0x002fea000383ffff */
[----:B------:R-:W-:Y:S05]  /*c980*/  BRA `(.L_x_316) ;  /* 0xfffffff800007947 */ /* 0x000fea000383ffff */
.L_x_295:
[----:B0-----:R0:W1:Y:S02]  /*c990*/  SYNCS.PHASECHK.TRANS64.TRYWAIT P0, [R9+URZ], R4 ;  /* 0x00000004090075a7 */ /* 0x001064000800017f */
[----:B-1----:R-:W-:Y:S05]  /*c9a0*/  @!P0 NANOSLEEP.SYNCS 0x989680 ;  /* 0x009896800000895d */ /* 0x002fea0003900000 */
[----:B------:R-:W1:Y:S02]  /*c9b0*/  @!P0 SYNCS.PHASECHK.TRANS64 P0, [R9+URZ], R4 ;  /* 0x00000004090085a7 */ /* 0x000e64000800007f */
[----:B-1----:R-:W-:Y:S05]  /*c9c0*/  @!P0 BRA `(.L_x_295) ;  /* 0xfffffffc00f08947 */ /* 0x002fea000383ffff */
[----:B------:R-:W-:Y:S05]  /*c9d0*/  BRA `(.L_x_317) ;  /* 0xfffffff800107947 */ /* 0x000fea000383ffff */
.L_x_296:
[----:B0-----:R0:W1:Y:S02]  /*c9e0*/  SYNCS.PHASECHK.TRANS64.TRYWAIT P0, [R6+URZ], R5 ;  /* 0x00000005060075a7 */ /* 0x001064000800017f */
[----:B-1----:R-:W-:Y:S05]  /*c9f0*/  @!P0 NANOSLEEP.SYNCS 0x989680 ;  /* 0x009896800000895d */ /* 0x002fea0003900000 */
[----:B------:R-:W1:Y:S02]  /*ca00*/  @!P0 SYNCS.PHASECHK.TRANS64 P0, [R6+URZ], R5 ;  /* 0x00000005060085a7 */ /* 0x000e64000800007f */
[----:B-1----:R-:W-:Y:S05]  /*ca10*/  @!P0 BRA `(.L_x_296) ;  /* 0xfffffffc00f08947 */ /* 0x002fea000383ffff */
[----:B------:R-:W-:Y:S05]  /*ca20*/  BRA `(.L_x_318) ;  /* 0xfffffff800207947 */ /* 0x000fea000383ffff */
.L_x_297:
[----:B0-----:R0:W1:Y:S02]  /*ca30*/  SYNCS.PHASECHK.TRANS64.TRYWAIT P0, [R9+URZ], R4 ;  /* 0x00000004090075a7 */ /* 0x001064000800017f */
[----:B-1----:R-:W-:Y:S05]  /*ca40*/  @!P0 NANOSLEEP.SYNCS 0x989680 ;  /* 0x009896800000895d */ /* 0x002fea0003900000 */
[----:B------:R-:W1:Y:S02]  /*ca50*/  @!P0 SYNCS.PHASECHK.TRANS64 P0, [R9+URZ], R4 ;  /* 0x00000004090085a7 */ /* 0x000e64000800007f */
[----:B-1----:R-:W-:Y:S05]  /*ca60*/  @!P0 BRA `(.L_x_297) ;  /* 0xfffffffc00f08947 */ /* 0x002fea000383ffff */
[----:B------:R-:W-:Y:S05]  /*ca70*/  BRA `(.L_x_319) ;  /* 0xfffffff800307947 */ /* 0x000fea000383ffff */
.L_x_298:
[----:B0-----:R0:W1:Y:S02]  /*ca80*/  SYNCS.PHASECHK.TRANS64.TRYWAIT P0, [R6+URZ], R5 ;  /* 0x00000005060075a7 */ /* 0x001064000800017f */
[----:B-1----:R-:W-:Y:S05]  /*ca90*/  @!P0 NANOSLEEP.SYNCS 0x989680 ;  /* 0x009896800000895d */ /* 0x002fea0003900000 */
[----:B------:R-:W1:Y:S02]  /*caa0*/  @!P0 SYNCS.PHASECHK.TRANS64 P0, [R6+URZ], R5 ;  /* 0x00000005060085a7 */ /* 0x000e64000800007f */
[----:B-1----:R-:W-:Y:S05]  /*cab0*/  @!P0 BRA `(.L_x_298) ;  /* 0xfffffffc00f08947 */ /* 0x002fea000383ffff */
[----:B------:R-:W-:Y:S05]  /*cac0*/  BRA `(.L_x_320) ;  /* 0xfffffff800407947 */ /* 0x000fea000383ffff */
.L_x_299:
[----:B-1----:R1:W2:Y:S02]  /*cad0*/  SYNCS.PHASECHK.TRANS64.TRYWAIT P0, [R9+URZ], R4 ;  /* 0x00000004090075a7 */ /* 0x0022a4000800017f */
[----:B--2---:R-:W-:Y:S05]  /*cae0*/  @!P0 NANOSLEEP.SYNCS 0x989680 ;  /* 0x009896800000895d */ /* 0x004fea0003900000 */
[----:B------:R-:W2:Y:S02]  /*caf0*/  @!P0 SYNCS.PHASECHK.TRANS64 P0, [R9+URZ], R4 ;  /* 0x00000004090085a7 */ /* 0x000ea4000800007f */
[----:B--2---:R-:W-:Y:S05]  /*cb00*/  @!P0 BRA `(.L_x_299) ;  /* 0xfffffffc00f08947 */ /* 0x004fea000383ffff */
[----:B------:R-:W-:Y:S05]  /*cb10*/  BRA `(.L_x_321) ;  /* 0xfffffff800487947 */ /* 0x000fea000383ffff */
.L_x_322:
[----:B------:R-:W-:-:S00]  /*cb20*/  BRA `(.L_x_322) ;  /* 0xfffffffc00fc7947 */ /* 0x000fc0000383ffff */
[----:B------:R-:W-:-:S00]  /*cb30*/  NOP ;  /* 0x0000000000007918 */ /* 0x000fc00000000000 */
        /* <DEDUP_REMOVED lines=12> */
.L_x_323:


//--------------------- .nv.global.init           --------------------------
	.section	.nv.global.init,"aw",@progbits
.nv.global.init:
	.type		$str$22,@object
	.size		$str$22,($str$23 - $str$22)
$str$22:
        /*0000*/ 	.byte	0x6b, 0x5f, 0x74, 0x69, 0x6c, 0x65, 0x5f, 0x63, 0x6f, 0x75, 0x6e, 0x74, 0x20, 0x3e, 0x3d, 0x20
        /*0010*/ 	.byte	0x31, 0x00
	.type		$str$23,@object
	.size		$str$23,(__unnamed_1 - $str$23)
$str$23:
        /*0012*/ 	.byte	0x2f, 0x74, 0x6d, 0x70, 0x2f, 0x63, 0x75, 0x74, 0x6c, 0x61, 0x73, 0x73, 0x5f, 0x73, 0x77, 0x65
        /*0022*/ 	.byte	0x65, 0x70, 0x5f, 0x73, 0x72, 0x63, 0x2f, 0x69, 0x6e, 0x63, 0x6c, 0x75, 0x64, 0x65, 0x2f, 0x63
        /*0032*/ 	.byte	0x75, 0x74, 0x6c, 0x61, 0x73, 0x73, 0x2f, 0x67, 0x65, 0x6d, 0x6d, 0x2f, 0x63, 0x6f, 0x6c, 0x6c
        /*0042*/ 	.byte	0x65, 0x63, 0x74, 0x69, 0x76, 0x65, 0x2f, 0x73, 0x6d, 0x39, 0x30, 0x5f, 0x6d, 0x6d, 0x61, 0x5f
        /*0052*/ 	.byte	0x74, 0x6d, 0x61, 0x5f, 0x67, 0x6d, 0x6d, 0x61, 0x5f, 0x73, 0x73, 0x5f, 0x77, 0x61, 0x72, 0x70
        /*0062*/ 	.byte	0x73, 0x70, 0x65, 0x63, 0x69, 0x61, 0x6c, 0x69, 0x7a, 0x65, 0x64, 0x2e, 0x68, 0x70, 0x70, 0x00
	.type		__unnamed_1,@object
	.size		__unnamed_1,(.L_0 - __unnamed_1)
__unnamed_1:
        /*0072*/ 	.byte	0x76, 0x6f, 0x69, 0x64, 0x20, 0x63, 0x75, 0x74, 0x6c, 0x61, 0x73, 0x73, 0x3a, 0x3a, 0x67, 0x65
        /* <DEDUP_REMOVED lines=180> */
        /*0bc2*/ 	.byte	0x69, 0x74, 0x79, 0x5d, 0x00
.L_0:


//--------------------- .nv.shared._ZN7cutlass13device_kernelINS_4gemm6kernel13GemmUniversalIN4cute5tupleIJiiiiEEENS1_10collective13CollectiveMmaINS1_34MainloopSm90TmaGmmaWarpSpecializedILi15ENS5_IJNS4_1CILi1EEESB_SB_EEENS1_35KernelTmaWarpSpecializedCooperativeEEENS5_IJNSA_ILi384EEENSA_ILi80EEENSA_ILi16EEEEEENS_10bfloat16_tENS5_IJlSB_lEEESJ_SK_NS4_8TiledMMAINS4_8MMA_AtomIJNS4_4SM904GMMA27MMA_64x16x16_F32BF16BF16_SSILNSO_5MajorE0ELSQ_0ELNSO_7ScaleInE1ELSR_1EEEEEENS4_6LayoutINS5_IJNSA_ILi2EEESB_SB_EEENS5_IJSB_NSA_ILi0EEESX_EEEEENS5_IJNS4_10UnderscoreES10_S10_EEEEENS4_13SM90_TMA_LOADENS4_14ComposedLayoutINS4_7SwizzleILi1ELi4ELi3EEENS4_18smem_ptr_flag_bitsILi16EEENSU_INS5_IJNSA_ILi8EEESH_EEENS5_IJSH_SB_EEEEEEEvNS4_8identityES13_S1D_vS1E_EENS_8epilogue10collective6detail29Sm90TmaWarpSpecializedAdapterINS1H_15DefaultEpilogueISJ_SK_SK_NS1G_6thread17LinearCombinationISJ_Li1EffLNS1L_9ScaleType4KindE0ELNS_15FloatRoundStyleE2ESJ_EENS1_15EpilogueDefaultEEEEEvvEEEEvNT_6ParamsE --------------------------
	.section	.nv.shared._ZN7cutlass13device_kernelINS_4gemm6kernel13GemmUniversalIN4cute5tupleIJiiiiEEENS1_10collective13CollectiveMmaINS1_34MainloopSm90TmaGmmaWarpSpecializedILi15ENS5_IJNS4_1CILi1EEESB_SB_EEENS1_35KernelTmaWarpSpecializedCooperativeEEENS5_IJNSA_ILi384EEENSA_ILi80EEENSA_ILi16EEEEEENS_10bfloat16_tENS5_IJlSB_lEEESJ_SK_NS4_8TiledMMAINS4_8MMA_AtomIJNS4_4SM904GMMA27MMA_64x16x16_F32BF16BF16_SSILNSO_5MajorE0ELSQ_0ELNSO_7ScaleInE1ELSR_1EEEEEENS4_6LayoutINS5_IJNSA_ILi2EEESB_SB_EEENS5_IJSB_NSA_ILi0EEESX_EEEEENS5_IJNS4_10UnderscoreES10_S10_EEEEENS4_13SM90_TMA_LOADENS4_14ComposedLayoutINS4_7SwizzleILi1ELi4ELi3EEENS4_18smem_ptr_flag_bitsILi16EEENSU_INS5_IJNSA_ILi8EEESH_EEENS5_IJSH_SB_EEEEEEEvNS4_8identityES13_S1D_vS1E_EENS_8epilogue10collective6detail29Sm90TmaWarpSpecializedAdapterINS1H_15DefaultEpilogueISJ_SK_SK_NS1G_6thread17LinearCombinationISJ_Li1EffLNS1L_9ScaleType4KindE0ELNS_15FloatRoundStyleE2ESJ_EENS1_15EpilogueDefaultEEEEEvvEEEEvNT_6ParamsE,"aw",@nobits
	.sectionflags	@""
	.align	16
	.zero		1024


//--------------------- .nv.shared.reserved.0     --------------------------
	.section	.nv.shared.reserved.0,"aw",@nobits
	.weak		__nv_reservedSMEM_offset_0_alias
	.size		__nv_reservedSMEM_offset_0_alias, 0, 0
	.other		__nv_reservedSMEM_offset_0_alias,@"STO_CUDA_RESERVED_SHARED STV_DEFAULT"
__nv_reservedSMEM_offset_0_alias:
	.zero		0


//--------------------- .nv.global                --------------------------
	.section	.nv.global,"aw",@nobits
.nv.global:
	.type		_ZN39_INTERNAL_d5d9acbb_4_k_cu_bf9f7c0c_54774cute1_E,@object
	.size		_ZN39_INTERNAL_d5d9acbb_4_k_cu_bf9f7c0c_54774cute1_E,(_ZN39_INTERNAL_d5d9acbb_4_k_cu_bf9f7c0c_54774cuda3std3__45__cpo6cbeginE - _ZN39_INTERNAL_d5d9acbb_4_k_cu_bf9f7c0c_54774cute1_E)
_ZN39_INTERNAL_d5d9acbb_4_k_cu_bf9f7c0c_54774cute1_E:
	.zero		1
	.type		_ZN39_INTERNAL_d5d9acbb_4_k_cu_bf9f7c0c_54774cuda3std3__45__cpo6cbeginE,@object
	.size		_ZN39_INTERNAL_d5d9acbb_4_k_cu_bf9f7c0c_54774cuda3std3__45__cpo6cbeginE,(_ZN39_INTERNAL_d5d9acbb_4_k_cu_bf9f7c0c_54774cuda3std3__48in_placeE - _ZN39_INTERNAL_d5d9acbb_4_k_cu_bf9f7c0c_54774cuda3std3__45__cpo6cbeginE)
_ZN39_INTERNAL_d5d9acbb_4_k_cu_bf9f7c0c_54774cuda3std3__45__cpo6cbeginE:
	.zero		1
	.type		_ZN39_INTERNAL_d5d9acbb_4_k_cu_bf9f7c0c_54774cuda3std3__48in_placeE,@object
	.size		_ZN39_INTERNAL_d5d9acbb_4_k_cu_bf9f7c0c_54774cuda3std3__48in_placeE,(_ZN39_INTERNAL_d5d9acbb_4_k_cu_bf9f7c0c_54774cuda3std6ranges3__45__cpo9iter_moveE - _ZN39_INTERNAL_d5d9acbb_4_k_cu_bf9f7c0c_54774cuda3std3__48in_placeE)
_ZN39_INTERNAL_d5d9acbb_4_k_cu_bf9f7c0c_54774cuda3std3__48in_placeE:
	.zero		1
	.type		_ZN39_INTERNAL_d5d9acbb_4_k_cu_bf9f7c0c_54774cuda3std6ranges3__45__cpo9iter_moveE,@object
	.size		_ZN39_INTERNAL_d5d9acbb_4_k_cu_bf9f7c0c_54774cuda3std6ranges3__45__cpo9iter_moveE,(_ZN39_INTERNAL_d5d9acbb_4_k_cu_bf9f7c0c_54774cuda3std3__45__cpo5beginE - _ZN39_INTERNAL_d5d9acbb_4_k_cu_bf9f7c0c_54774cuda3std6ranges3__45__cpo9iter_moveE)
_ZN39_INTERNAL_d5d9acbb_4_k_cu_bf9f7c0c_54774cuda3std6ranges3__45__cpo9iter_moveE:
	.zero		1
	.type		_ZN39_INTERNAL_d5d9acbb_4_k_cu_bf9f7c0c_54774cuda3std3__45__cpo5beginE,@object
	.size		_ZN39_INTERNAL_d5d9acbb_4_k_cu_bf9f7c0c_54774cuda3std3__45__cpo5beginE,(_ZN39_INTERNAL_d5d9acbb_4_k_cu_bf9f7c0c_54774cuda3std3__441_GLOBAL__N__d5d9acbb_4_k_cu_bf9f7c0c_54776ignoreE - _ZN39_INTERNAL_d5d9acbb_4_k_cu_bf9f7c0c_54774cuda3std3__45__cpo5beginE)
_ZN39_INTERNAL_d5d9acbb_4_k_cu_bf9f7c0c_54774cuda3std3__45__cpo5beginE:
	.zero		1
	.type		_ZN39_INTERNAL_d5d9acbb_4_k_cu_bf9f7c0c_54774cuda3std3__441_GLOBAL__N__d5d9acbb_4_k_cu_bf9f7c0c_54776ignoreE,@object
	.size		_ZN39_INTERNAL_d5d9acbb_4_k_cu_bf9f7c0c_54774cuda3std3__441_GLOBAL__N__d5d9acbb_4_k_cu_bf9f7c0c_54776ignoreE,(_ZN39_INTERNAL_d5d9acbb_4_k_cu_bf9f7c0c_54774cute7productE - _ZN39_INTERNAL_d5d9acbb_4_k_cu_bf9f7c0c_54774cuda3std3__441_GLOBAL__N__d5d9acbb_4_k_cu_bf9f7c0c_54776ignoreE)
_ZN39_INTERNAL_d5d9acbb_4_k_cu_bf9f7c0c_54774cuda3std3__441_GLOBAL__N__d5d9acbb_4_k_cu_bf9f7c0c_54776ignoreE:
	.zero		1
	.type		_ZN39_INTERNAL_d5d9acbb_4_k_cu_bf9f7c0c_54774cute7productE,@object
	.size		_ZN39_INTERNAL_d5d9acbb_4_k_cu_bf9f7c0c_54774cute7productE,(_ZN39_INTERNAL_d5d9acbb_4_k_cu_bf9f7c0c_54774cuda3std3__45__cpo3endE - _ZN39_INTERNAL_d5d9acbb_4_k_cu_bf9f7c0c_54774cute7productE)
_ZN39_INTERNAL_d5d9acbb_4_k_cu_bf9f7c0c_54774cute7productE:
	.zero		1
	.type		_ZN39_INTERNAL_d5d9acbb_4_k_cu_bf9f7c0c_54774cuda3std3__45__cpo3endE,@object
	.size		_ZN39_INTERNAL_d5d9acbb_4_k_cu_bf9f7c0c_54774cuda3std3__45__cpo3endE,(_ZN39_INTERNAL_d5d9acbb_4_k_cu_bf9f7c0c_54774cuda3std3__419piecewise_constructE - _ZN39_INTERNAL_d5d9acbb_4_k_cu_bf9f7c0c_54774cuda3std3__45__cpo3endE)
_ZN39_INTERNAL_d5d9acbb_4_k_cu_bf9f7c0c_54774cuda3std3__45__cpo3endE:
	.zero		1
	.type		_ZN39_INTERNAL_d5d9acbb_4_k_cu_bf9f7c0c_54774cuda3std3__419piecewise_constructE,@object
	.size		_ZN39_INTERNAL_d5d9acbb_4_k_cu_bf9f7c0c_54774cuda3std3__419piecewise_constructE,(_ZN39_INTERNAL_d5d9acbb_4_k_cu_bf9f7c0c_54774cuda3std3__45__cpo4cendE - _ZN39_INTERNAL_d5d9acbb_4_k_cu_bf9f7c0c_54774cuda3std3__419piecewise_constructE)
_ZN39_INTERNAL_d5d9acbb_4_k_cu_bf9f7c0c_54774cuda3std3__419piecewise_constructE:
	.zero		1
	.type		_ZN39_INTERNAL_d5d9acbb_4_k_cu_bf9f7c0c_54774cuda3std3__45__cpo4cendE,@object
	.size		_ZN39_INTERNAL_d5d9acbb_4_k_cu_bf9f7c0c_54774cuda3std3__45__cpo4cendE,(_ZN39_INTERNAL_d5d9acbb_4_k_cu_bf9f7c0c_54774cuda3std6ranges3__45__cpo4swapE - _ZN39_INTERNAL_d5d9acbb_4_k_cu_bf9f7c0c_54774cuda3std3__45__cpo4cendE)
_ZN39_INTERNAL_d5d9acbb_4_k_cu_bf9f7c0c_54774cuda3std3__45__cpo4cendE:
	.zero		1
	.type		_ZN39_INTERNAL_d5d9acbb_4_k_cu_bf9f7c0c_54774cuda3std6ranges3__45__cpo4swapE,@object
	.size		_ZN39_INTERNAL_d5d9acbb_4_k_cu_bf9f7c0c_54774cuda3std6ranges3__45__cpo4swapE,(.L_8 - _ZN39_INTERNAL_d5d9acbb_4_k_cu_bf9f7c0c_54774cuda3std6ranges3__45__cpo4swapE)
_ZN39_INTERNAL_d5d9acbb_4_k_cu_bf9f7c0c_54774cuda3std6ranges3__45__cpo4swapE:
	.zero		1
.L_8:


//--------------------- .nv.constant0._ZN7cutlass13device_kernelINS_4gemm6kernel13GemmUniversalIN4cute5tupleIJiiiiEEENS1_10collective13CollectiveMmaINS1_34MainloopSm90TmaGmmaWarpSpecializedILi15ENS5_IJNS4_1CILi1EEESB_SB_EEENS1_35KernelTmaWarpSpecializedCooperativeEEENS5_IJNSA_ILi384EEENSA_ILi80EEENSA_ILi16EEEEEENS_10bfloat16_tENS5_IJlSB_lEEESJ_SK_NS4_8TiledMMAINS4_8MMA_AtomIJNS4_4SM904GMMA27MMA_64x16x16_F32BF16BF16_SSILNSO_5MajorE0ELSQ_0ELNSO_7ScaleInE1ELSR_1EEEEEENS4_6LayoutINS5_IJNSA_ILi2EEESB_SB_EEENS5_IJSB_NSA_ILi0EEESX_EEEEENS5_IJNS4_10UnderscoreES10_S10_EEEEENS4_13SM90_TMA_LOADENS4_14ComposedLayoutINS4_7SwizzleILi1ELi4ELi3EEENS4_18smem_ptr_flag_bitsILi16EEENSU_INS5_IJNSA_ILi8EEESH_EEENS5_IJSH_SB_EEEEEEEvNS4_8identityES13_S1D_vS1E_EENS_8epilogue10collective6detail29Sm90TmaWarpSpecializedAdapterINS1H_15DefaultEpilogueISJ_SK_SK_NS1G_6thread17LinearCombinationISJ_Li1EffLNS1L_9ScaleType4KindE0ELNS_15FloatRoundStyleE2ESJ_EENS1_15EpilogueDefaultEEEEEvvEEEEvNT_6ParamsE --------------------------
	.section	.nv.constant0._ZN7cutlass13device_kernelINS_4gemm6kernel13GemmUniversalIN4cute5tupleIJiiiiEEENS1_10collective13CollectiveMmaINS1_34MainloopSm90TmaGmmaWarpSpecializedILi15ENS5_IJNS4_1CILi1EEESB_SB_EEENS1_35KernelTmaWarpSpecializedCooperativeEEENS5_IJNSA_ILi384EEENSA_ILi80EEENSA_ILi16EEEEEENS_10bfloat16_tENS5_IJlSB_lEEESJ_SK_NS4_8TiledMMAINS4_8MMA_AtomIJNS4_4SM904GMMA27MMA_64x16x16_F32BF16BF16_SSILNSO_5MajorE0ELSQ_0ELNSO_7ScaleInE1ELSR_1EEEEEENS4_6LayoutINS5_IJNSA_ILi2EEESB_SB_EEENS5_IJSB_NSA_ILi0EEESX_EEEEENS5_IJNS4_10UnderscoreES10_S10_EEEEENS4_13SM90_TMA_LOADENS4_14ComposedLayoutINS4_7SwizzleILi1ELi4ELi3EEENS4_18smem_ptr_flag_bitsILi16EEENSU_INS5_IJNSA_ILi8EEESH_EEENS5_IJSH_SB_EEEEEEEvNS4_8identityES13_S1D_vS1E_EENS_8epilogue10collective6detail29Sm90TmaWarpSpecializedAdapterINS1H_15DefaultEpilogueISJ_SK_SK_NS1G_6thread17LinearCombinationISJ_Li1EffLNS1L_9ScaleType4KindE0ELNS_15FloatRoundStyleE2ESJ_EENS1_15EpilogueDefaultEEEEEvvEEEEvNT_6ParamsE,"a",@progbits
	.sectionflags	@""
	.align	4
.nv.constant0._ZN7cutlass13device_kernelINS_4gemm6kernel13GemmUniversalIN4cute5tupleIJiiiiEEENS1_10collective13CollectiveMmaINS1_34MainloopSm90TmaGmmaWarpSpecializedILi15ENS5_IJNS4_1CILi1EEESB_SB_EEENS1_35KernelTmaWarpSpecializedCooperativeEEENS5_IJNSA_ILi384EEENSA_ILi80EEENSA_ILi16EEEEEENS_10bfloat16_tENS5_IJlSB_lEEESJ_SK_NS4_8TiledMMAINS4_8MMA_AtomIJNS4_4SM904GMMA27MMA_64x16x16_F32BF16BF16_SSILNSO_5MajorE0ELSQ_0ELNSO_7ScaleInE1ELSR_1EEEEEENS4_6LayoutINS5_IJNSA_ILi2EEESB_SB_EEENS5_IJSB_NSA_ILi0EEESX_EEEEENS5_IJNS4_10UnderscoreES10_S10_EEEEENS4_13SM90_TMA_LOADENS4_14ComposedLayoutINS4_7SwizzleILi1ELi4ELi3EEENS4_18smem_ptr_flag_bitsILi16EEENSU_INS5_IJNSA_ILi8EEESH_EEENS5_IJSH_SB_EEEEEEEvNS4_8identityES13_S1D_vS1E_EENS_8epilogue10collective6detail29Sm90TmaWarpSpecializedAdapterINS1H_15DefaultEpilogueISJ_SK_SK_NS1G_6thread17LinearCombinationISJ_Li1EffLNS1L_9ScaleType4KindE0ELNS_15FloatRoundStyleE2ESJ_EENS1_15EpilogueDefaultEEEEEvvEEEEvNT_6ParamsE:
	.zero		1664


//--------------------- SYMBOLS --------------------------

	.type		.nv.reservedSmem.offset0,@object
	.size		.nv.reservedSmem.offset0,0x4
	.type		__assertfail,@function
